//
// Generated by NVIDIA NVVM Compiler
//
// Compiler Build ID: CL-36424714
// Cuda compilation tools, release 13.0, V13.0.88
// Based on NVVM 20.0.0
//

.version 9.0
.target sm_100
.address_size 64

	// .globl	_ZN8parallel16monteCarloThreadEmddddPiiiPFddE
.global .align 4 .b8 precalc_xorwow_matrix[102400];
.global .align 4 .b8 precalc_xorwow_offset_matrix[102400];
.global .align 4 .b8 mrg32k3aM1[2304];
.global .align 4 .b8 mrg32k3aM2[2304];
.global .align 4 .b8 mrg32k3aM1SubSeq[2016];
.global .align 4 .b8 mrg32k3aM2SubSeq[2016];
.global .align 4 .b8 mrg32k3aM1Seq[2304];
.global .align 4 .b8 mrg32k3aM2Seq[2304];
.const .align 8 .b8 __cr_lgamma_table[72];

.visible .entry _ZN8parallel16monteCarloThreadEmddddPiiiPFddE(
	.param .u64 _ZN8parallel16monteCarloThreadEmddddPiiiPFddE_param_0,
	.param .f64 _ZN8parallel16monteCarloThreadEmddddPiiiPFddE_param_1,
	.param .f64 _ZN8parallel16monteCarloThreadEmddddPiiiPFddE_param_2,
	.param .f64 _ZN8parallel16monteCarloThreadEmddddPiiiPFddE_param_3,
	.param .f64 _ZN8parallel16monteCarloThreadEmddddPiiiPFddE_param_4,
	.param .u64 .ptr .align 1 _ZN8parallel16monteCarloThreadEmddddPiiiPFddE_param_5,
	.param .u32 _ZN8parallel16monteCarloThreadEmddddPiiiPFddE_param_6,
	.param .u32 _ZN8parallel16monteCarloThreadEmddddPiiiPFddE_param_7,
	.param .u64 .ptr .align 1 _ZN8parallel16monteCarloThreadEmddddPiiiPFddE_param_8
)
{
	.local .align 8 .b8 	__local_depot0[48];
	.reg .b64 	%SP;
	.reg .b64 	%SPL;
	.reg .pred 	%p<87>;
	.reg .b32 	%r<1378>;
	.reg .b64 	%rd<50>;
	.reg .b64 	%fd<39>;

	mov.u64 	%SPL, __local_depot0;
	ld.param.u64 	%rd9, [_ZN8parallel16monteCarloThreadEmddddPiiiPFddE_param_0];
	ld.param.f64 	%fd9, [_ZN8parallel16monteCarloThreadEmddddPiiiPFddE_param_1];
	ld.param.f64 	%fd11, [_ZN8parallel16monteCarloThreadEmddddPiiiPFddE_param_3];
	ld.param.u32 	%r594, [_ZN8parallel16monteCarloThreadEmddddPiiiPFddE_param_6];
	ld.param.u32 	%r593, [_ZN8parallel16monteCarloThreadEmddddPiiiPFddE_param_7];
	ld.param.u64 	%rd11, [_ZN8parallel16monteCarloThreadEmddddPiiiPFddE_param_8];
	mov.u32 	%r595, %ctaid.x;
	mov.u32 	%r596, %ntid.x;
	mov.u32 	%r597, %tid.x;
	mad.lo.s32 	%r1, %r595, %r596, %r597;
	setp.ge.s32 	%p1, %r1, %r594;
	@%p1 bra 	$L__BB0_131;
	add.u64 	%rd1, %SPL, 0;
	cvt.s64.s32 	%rd2, %r1;
	cvt.u32.u64 	%r598, %rd9;
	xor.b32  	%r599, %r598, -1429050551;
	mul.lo.s32 	%r2, %r599, 1099087573;
	{ .reg .b32 tmp; mov.b64 {tmp, %r600}, %rd9; }
	xor.b32  	%r3, %r600, -136515619;
	mul.lo.s32 	%r601, %r3, -1703105765;
	add.s32 	%r602, %r2, %r601;
	add.s32 	%r603, %r602, 6615241;
	add.s32 	%r1089, %r2, 123456789;
	st.local.v2.u32 	[%rd1], {%r603, %r1089};
	xor.b32  	%r1088, %r2, 362436069;
	add.s32 	%r1087, %r601, 521288629;
	st.local.v2.u32 	[%rd1+8], {%r1088, %r1087};
	xor.b32  	%r1086, %r601, 88675123;
	add.s32 	%r1085, %r2, 5783321;
	st.local.v2.u32 	[%rd1+16], {%r1086, %r1085};
	setp.eq.s32 	%p2, %r1, 0;
	@%p2 bra 	$L__BB0_116;
	mov.b32 	%r1072, 0;
	mov.u64 	%rd15, precalc_xorwow_matrix;
	mov.u64 	%rd49, %rd2;
$L__BB0_3:
	mov.u64 	%rd3, %rd49;
	and.b64  	%rd13, %rd3, 3;
	setp.eq.s64 	%p3, %rd13, 0;
	@%p3 bra 	$L__BB0_115;
	mul.wide.u32 	%rd14, %r1072, 3200;
	add.s64 	%rd4, %rd15, %rd14;
	mov.b32 	%r1085, 0;
	mov.u32 	%r1086, %r1085;
	mov.u32 	%r1087, %r1085;
	mov.u32 	%r1088, %r1085;
	mov.u32 	%r1089, %r1085;
	mov.u32 	%r1078, %r1085;
$L__BB0_5:
	mul.wide.u32 	%rd16, %r1078, 4;
	add.s64 	%rd17, %rd1, %rd16;
	ld.local.u32 	%r21, [%rd17+4];
	shl.b32 	%r22, %r1078, 5;
	mov.b32 	%r1084, 0;
$L__BB0_6:
	.pragma "nounroll";
	shr.u32 	%r607, %r21, %r1084;
	and.b32  	%r608, %r607, 1;
	setp.eq.b32 	%p4, %r608, 1;
	not.pred 	%p5, %p4;
	add.s32 	%r609, %r22, %r1084;
	mul.lo.s32 	%r610, %r609, 5;
	mul.wide.u32 	%rd18, %r610, 4;
	add.s64 	%rd5, %rd4, %rd18;
	@%p5 bra 	$L__BB0_8;
	ld.global.u32 	%r611, [%rd5];
	xor.b32  	%r1089, %r1089, %r611;
	ld.global.u32 	%r612, [%rd5+4];
	xor.b32  	%r1088, %r1088, %r612;
	ld.global.u32 	%r613, [%rd5+8];
	xor.b32  	%r1087, %r1087, %r613;
	ld.global.u32 	%r614, [%rd5+12];
	xor.b32  	%r1086, %r1086, %r614;
	ld.global.u32 	%r615, [%rd5+16];
	xor.b32  	%r1085, %r1085, %r615;
$L__BB0_8:
	and.b32  	%r617, %r607, 2;
	setp.eq.s32 	%p6, %r617, 0;
	@%p6 bra 	$L__BB0_10;
	ld.global.u32 	%r618, [%rd5+20];
	xor.b32  	%r1089, %r1089, %r618;
	ld.global.u32 	%r619, [%rd5+24];
	xor.b32  	%r1088, %r1088, %r619;
	ld.global.u32 	%r620, [%rd5+28];
	xor.b32  	%r1087, %r1087, %r620;
	ld.global.u32 	%r621, [%rd5+32];
	xor.b32  	%r1086, %r1086, %r621;
	ld.global.u32 	%r622, [%rd5+36];
	xor.b32  	%r1085, %r1085, %r622;
$L__BB0_10:
	and.b32  	%r624, %r607, 4;
	setp.eq.s32 	%p7, %r624, 0;
	@%p7 bra 	$L__BB0_12;
	ld.global.u32 	%r625, [%rd5+40];
	xor.b32  	%r1089, %r1089, %r625;
	ld.global.u32 	%r626, [%rd5+44];
	xor.b32  	%r1088, %r1088, %r626;
	ld.global.u32 	%r627, [%rd5+48];
	xor.b32  	%r1087, %r1087, %r627;
	ld.global.u32 	%r628, [%rd5+52];
	xor.b32  	%r1086, %r1086, %r628;
	ld.global.u32 	%r629, [%rd5+56];
	xor.b32  	%r1085, %r1085, %r629;
$L__BB0_12:
	and.b32  	%r631, %r607, 8;
	setp.eq.s32 	%p8, %r631, 0;
	@%p8 bra 	$L__BB0_14;
	ld.global.u32 	%r632, [%rd5+60];
	xor.b32  	%r1089, %r1089, %r632;
	ld.global.u32 	%r633, [%rd5+64];
	xor.b32  	%r1088, %r1088, %r633;
	ld.global.u32 	%r634, [%rd5+68];
	xor.b32  	%r1087, %r1087, %r634;
	ld.global.u32 	%r635, [%rd5+72];
	xor.b32  	%r1086, %r1086, %r635;
	ld.global.u32 	%r636, [%rd5+76];
	xor.b32  	%r1085, %r1085, %r636;
$L__BB0_14:
	and.b32  	%r638, %r607, 16;
	setp.eq.s32 	%p9, %r638, 0;
	@%p9 bra 	$L__BB0_16;
	ld.global.u32 	%r639, [%rd5+80];
	xor.b32  	%r1089, %r1089, %r639;
	ld.global.u32 	%r640, [%rd5+84];
	xor.b32  	%r1088, %r1088, %r640;
	ld.global.u32 	%r641, [%rd5+88];
	xor.b32  	%r1087, %r1087, %r641;
	ld.global.u32 	%r642, [%rd5+92];
	xor.b32  	%r1086, %r1086, %r642;
	ld.global.u32 	%r643, [%rd5+96];
	xor.b32  	%r1085, %r1085, %r643;
$L__BB0_16:
	and.b32  	%r645, %r607, 32;
	setp.eq.s32 	%p10, %r645, 0;
	@%p10 bra 	$L__BB0_18;
	ld.global.u32 	%r646, [%rd5+100];
	xor.b32  	%r1089, %r1089, %r646;
	ld.global.u32 	%r647, [%rd5+104];
	xor.b32  	%r1088, %r1088, %r647;
	ld.global.u32 	%r648, [%rd5+108];
	xor.b32  	%r1087, %r1087, %r648;
	ld.global.u32 	%r649, [%rd5+112];
	xor.b32  	%r1086, %r1086, %r649;
	ld.global.u32 	%r650, [%rd5+116];
	xor.b32  	%r1085, %r1085, %r650;
$L__BB0_18:
	and.b32  	%r652, %r607, 64;
	setp.eq.s32 	%p11, %r652, 0;
	@%p11 bra 	$L__BB0_20;
	ld.global.u32 	%r653, [%rd5+120];
	xor.b32  	%r1089, %r1089, %r653;
	ld.global.u32 	%r654, [%rd5+124];
	xor.b32  	%r1088, %r1088, %r654;
	ld.global.u32 	%r655, [%rd5+128];
	xor.b32  	%r1087, %r1087, %r655;
	ld.global.u32 	%r656, [%rd5+132];
	xor.b32  	%r1086, %r1086, %r656;
	ld.global.u32 	%r657, [%rd5+136];
	xor.b32  	%r1085, %r1085, %r657;
$L__BB0_20:
	and.b32  	%r659, %r607, 128;
	setp.eq.s32 	%p12, %r659, 0;
	@%p12 bra 	$L__BB0_22;
	ld.global.u32 	%r660, [%rd5+140];
	xor.b32  	%r1089, %r1089, %r660;
	ld.global.u32 	%r661, [%rd5+144];
	xor.b32  	%r1088, %r1088, %r661;
	ld.global.u32 	%r662, [%rd5+148];
	xor.b32  	%r1087, %r1087, %r662;
	ld.global.u32 	%r663, [%rd5+152];
	xor.b32  	%r1086, %r1086, %r663;
	ld.global.u32 	%r664, [%rd5+156];
	xor.b32  	%r1085, %r1085, %r664;
$L__BB0_22:
	and.b32  	%r666, %r607, 256;
	setp.eq.s32 	%p13, %r666, 0;
	@%p13 bra 	$L__BB0_24;
	ld.global.u32 	%r667, [%rd5+160];
	xor.b32  	%r1089, %r1089, %r667;
	ld.global.u32 	%r668, [%rd5+164];
	xor.b32  	%r1088, %r1088, %r668;
	ld.global.u32 	%r669, [%rd5+168];
	xor.b32  	%r1087, %r1087, %r669;
	ld.global.u32 	%r670, [%rd5+172];
	xor.b32  	%r1086, %r1086, %r670;
	ld.global.u32 	%r671, [%rd5+176];
	xor.b32  	%r1085, %r1085, %r671;
$L__BB0_24:
	and.b32  	%r673, %r607, 512;
	setp.eq.s32 	%p14, %r673, 0;
	@%p14 bra 	$L__BB0_26;
	ld.global.u32 	%r674, [%rd5+180];
	xor.b32  	%r1089, %r1089, %r674;
	ld.global.u32 	%r675, [%rd5+184];
	xor.b32  	%r1088, %r1088, %r675;
	ld.global.u32 	%r676, [%rd5+188];
	xor.b32  	%r1087, %r1087, %r676;
	ld.global.u32 	%r677, [%rd5+192];
	xor.b32  	%r1086, %r1086, %r677;
	ld.global.u32 	%r678, [%rd5+196];
	xor.b32  	%r1085, %r1085, %r678;
$L__BB0_26:
	and.b32  	%r680, %r607, 1024;
	setp.eq.s32 	%p15, %r680, 0;
	@%p15 bra 	$L__BB0_28;
	ld.global.u32 	%r681, [%rd5+200];
	xor.b32  	%r1089, %r1089, %r681;
	ld.global.u32 	%r682, [%rd5+204];
	xor.b32  	%r1088, %r1088, %r682;
	ld.global.u32 	%r683, [%rd5+208];
	xor.b32  	%r1087, %r1087, %r683;
	ld.global.u32 	%r684, [%rd5+212];
	xor.b32  	%r1086, %r1086, %r684;
	ld.global.u32 	%r685, [%rd5+216];
	xor.b32  	%r1085, %r1085, %r685;
$L__BB0_28:
	and.b32  	%r687, %r607, 2048;
	setp.eq.s32 	%p16, %r687, 0;
	@%p16 bra 	$L__BB0_30;
	ld.global.u32 	%r688, [%rd5+220];
	xor.b32  	%r1089, %r1089, %r688;
	ld.global.u32 	%r689, [%rd5+224];
	xor.b32  	%r1088, %r1088, %r689;
	ld.global.u32 	%r690, [%rd5+228];
	xor.b32  	%r1087, %r1087, %r690;
	ld.global.u32 	%r691, [%rd5+232];
	xor.b32  	%r1086, %r1086, %r691;
	ld.global.u32 	%r692, [%rd5+236];
	xor.b32  	%r1085, %r1085, %r692;
$L__BB0_30:
	and.b32  	%r694, %r607, 4096;
	setp.eq.s32 	%p17, %r694, 0;
	@%p17 bra 	$L__BB0_32;
	ld.global.u32 	%r695, [%rd5+240];
	xor.b32  	%r1089, %r1089, %r695;
	ld.global.u32 	%r696, [%rd5+244];
	xor.b32  	%r1088, %r1088, %r696;
	ld.global.u32 	%r697, [%rd5+248];
	xor.b32  	%r1087, %r1087, %r697;
	ld.global.u32 	%r698, [%rd5+252];
	xor.b32  	%r1086, %r1086, %r698;
	ld.global.u32 	%r699, [%rd5+256];
	xor.b32  	%r1085, %r1085, %r699;
$L__BB0_32:
	and.b32  	%r701, %r607, 8192;
	setp.eq.s32 	%p18, %r701, 0;
	@%p18 bra 	$L__BB0_34;
	ld.global.u32 	%r702, [%rd5+260];
	xor.b32  	%r1089, %r1089, %r702;
	ld.global.u32 	%r703, [%rd5+264];
	xor.b32  	%r1088, %r1088, %r703;
	ld.global.u32 	%r704, [%rd5+268];
	xor.b32  	%r1087, %r1087, %r704;
	ld.global.u32 	%r705, [%rd5+272];
	xor.b32  	%r1086, %r1086, %r705;
	ld.global.u32 	%r706, [%rd5+276];
	xor.b32  	%r1085, %r1085, %r706;
$L__BB0_34:
	and.b32  	%r708, %r607, 16384;
	setp.eq.s32 	%p19, %r708, 0;
	@%p19 bra 	$L__BB0_36;
	ld.global.u32 	%r709, [%rd5+280];
	xor.b32  	%r1089, %r1089, %r709;
	ld.global.u32 	%r710, [%rd5+284];
	xor.b32  	%r1088, %r1088, %r710;
	ld.global.u32 	%r711, [%rd5+288];
	xor.b32  	%r1087, %r1087, %r711;
	ld.global.u32 	%r712, [%rd5+292];
	xor.b32  	%r1086, %r1086, %r712;
	ld.global.u32 	%r713, [%rd5+296];
	xor.b32  	%r1085, %r1085, %r713;
$L__BB0_36:
	and.b32  	%r715, %r607, 32768;
	setp.eq.s32 	%p20, %r715, 0;
	@%p20 bra 	$L__BB0_38;
	ld.global.u32 	%r716, [%rd5+300];
	xor.b32  	%r1089, %r1089, %r716;
	ld.global.u32 	%r717, [%rd5+304];
	xor.b32  	%r1088, %r1088, %r717;
	ld.global.u32 	%r718, [%rd5+308];
	xor.b32  	%r1087, %r1087, %r718;
	ld.global.u32 	%r719, [%rd5+312];
	xor.b32  	%r1086, %r1086, %r719;
	ld.global.u32 	%r720, [%rd5+316];
	xor.b32  	%r1085, %r1085, %r720;
$L__BB0_38:
	add.s32 	%r1084, %r1084, 16;
	setp.ne.s32 	%p21, %r1084, 32;
	@%p21 bra 	$L__BB0_6;
	mad.lo.s32 	%r721, %r1078, -31, %r22;
	add.s32 	%r1078, %r721, 1;
	setp.ne.s32 	%p22, %r1078, 5;
	@%p22 bra 	$L__BB0_5;
	st.local.u32 	[%rd1+4], %r1089;
	st.local.v2.u32 	[%rd1+8], {%r1088, %r1087};
	st.local.v2.u32 	[%rd1+16], {%r1086, %r1085};
	and.b64  	%rd19, %rd3, 3;
	setp.eq.s64 	%p23, %rd19, 1;
	@%p23 bra 	$L__BB0_115;
	mov.b32 	%r1085, 0;
	mov.u32 	%r1086, %r1085;
	mov.u32 	%r1087, %r1085;
	mov.u32 	%r1088, %r1085;
	mov.u32 	%r1089, %r1085;
	mov.u32 	%r1170, %r1085;
$L__BB0_42:
	mul.wide.u32 	%rd20, %r1170, 4;
	add.s64 	%rd21, %rd1, %rd20;
	ld.local.u32 	%r197, [%rd21+4];
	shl.b32 	%r198, %r1170, 5;
	mov.b32 	%r1176, 0;
$L__BB0_43:
	.pragma "nounroll";
	shr.u32 	%r724, %r197, %r1176;
	and.b32  	%r725, %r724, 1;
	setp.eq.b32 	%p24, %r725, 1;
	not.pred 	%p25, %p24;
	add.s32 	%r726, %r198, %r1176;
	mul.lo.s32 	%r727, %r726, 5;
	mul.wide.u32 	%rd22, %r727, 4;
	add.s64 	%rd6, %rd4, %rd22;
	@%p25 bra 	$L__BB0_45;
	ld.global.u32 	%r728, [%rd6];
	xor.b32  	%r1089, %r1089, %r728;
	ld.global.u32 	%r729, [%rd6+4];
	xor.b32  	%r1088, %r1088, %r729;
	ld.global.u32 	%r730, [%rd6+8];
	xor.b32  	%r1087, %r1087, %r730;
	ld.global.u32 	%r731, [%rd6+12];
	xor.b32  	%r1086, %r1086, %r731;
	ld.global.u32 	%r732, [%rd6+16];
	xor.b32  	%r1085, %r1085, %r732;
$L__BB0_45:
	and.b32  	%r734, %r724, 2;
	setp.eq.s32 	%p26, %r734, 0;
	@%p26 bra 	$L__BB0_47;
	ld.global.u32 	%r735, [%rd6+20];
	xor.b32  	%r1089, %r1089, %r735;
	ld.global.u32 	%r736, [%rd6+24];
	xor.b32  	%r1088, %r1088, %r736;
	ld.global.u32 	%r737, [%rd6+28];
	xor.b32  	%r1087, %r1087, %r737;
	ld.global.u32 	%r738, [%rd6+32];
	xor.b32  	%r1086, %r1086, %r738;
	ld.global.u32 	%r739, [%rd6+36];
	xor.b32  	%r1085, %r1085, %r739;
$L__BB0_47:
	and.b32  	%r741, %r724, 4;
	setp.eq.s32 	%p27, %r741, 0;
	@%p27 bra 	$L__BB0_49;
	ld.global.u32 	%r742, [%rd6+40];
	xor.b32  	%r1089, %r1089, %r742;
	ld.global.u32 	%r743, [%rd6+44];
	xor.b32  	%r1088, %r1088, %r743;
	ld.global.u32 	%r744, [%rd6+48];
	xor.b32  	%r1087, %r1087, %r744;
	ld.global.u32 	%r745, [%rd6+52];
	xor.b32  	%r1086, %r1086, %r745;
	ld.global.u32 	%r746, [%rd6+56];
	xor.b32  	%r1085, %r1085, %r746;
$L__BB0_49:
	and.b32  	%r748, %r724, 8;
	setp.eq.s32 	%p28, %r748, 0;
	@%p28 bra 	$L__BB0_51;
	ld.global.u32 	%r749, [%rd6+60];
	xor.b32  	%r1089, %r1089, %r749;
	ld.global.u32 	%r750, [%rd6+64];
	xor.b32  	%r1088, %r1088, %r750;
	ld.global.u32 	%r751, [%rd6+68];
	xor.b32  	%r1087, %r1087, %r751;
	ld.global.u32 	%r752, [%rd6+72];
	xor.b32  	%r1086, %r1086, %r752;
	ld.global.u32 	%r753, [%rd6+76];
	xor.b32  	%r1085, %r1085, %r753;
$L__BB0_51:
	and.b32  	%r755, %r724, 16;
	setp.eq.s32 	%p29, %r755, 0;
	@%p29 bra 	$L__BB0_53;
	ld.global.u32 	%r756, [%rd6+80];
	xor.b32  	%r1089, %r1089, %r756;
	ld.global.u32 	%r757, [%rd6+84];
	xor.b32  	%r1088, %r1088, %r757;
	ld.global.u32 	%r758, [%rd6+88];
	xor.b32  	%r1087, %r1087, %r758;
	ld.global.u32 	%r759, [%rd6+92];
	xor.b32  	%r1086, %r1086, %r759;
	ld.global.u32 	%r760, [%rd6+96];
	xor.b32  	%r1085, %r1085, %r760;
$L__BB0_53:
	and.b32  	%r762, %r724, 32;
	setp.eq.s32 	%p30, %r762, 0;
	@%p30 bra 	$L__BB0_55;
	ld.global.u32 	%r763, [%rd6+100];
	xor.b32  	%r1089, %r1089, %r763;
	ld.global.u32 	%r764, [%rd6+104];
	xor.b32  	%r1088, %r1088, %r764;
	ld.global.u32 	%r765, [%rd6+108];
	xor.b32  	%r1087, %r1087, %r765;
	ld.global.u32 	%r766, [%rd6+112];
	xor.b32  	%r1086, %r1086, %r766;
	ld.global.u32 	%r767, [%rd6+116];
	xor.b32  	%r1085, %r1085, %r767;
$L__BB0_55:
	and.b32  	%r769, %r724, 64;
	setp.eq.s32 	%p31, %r769, 0;
	@%p31 bra 	$L__BB0_57;
	ld.global.u32 	%r770, [%rd6+120];
	xor.b32  	%r1089, %r1089, %r770;
	ld.global.u32 	%r771, [%rd6+124];
	xor.b32  	%r1088, %r1088, %r771;
	ld.global.u32 	%r772, [%rd6+128];
	xor.b32  	%r1087, %r1087, %r772;
	ld.global.u32 	%r773, [%rd6+132];
	xor.b32  	%r1086, %r1086, %r773;
	ld.global.u32 	%r774, [%rd6+136];
	xor.b32  	%r1085, %r1085, %r774;
$L__BB0_57:
	and.b32  	%r776, %r724, 128;
	setp.eq.s32 	%p32, %r776, 0;
	@%p32 bra 	$L__BB0_59;
	ld.global.u32 	%r777, [%rd6+140];
	xor.b32  	%r1089, %r1089, %r777;
	ld.global.u32 	%r778, [%rd6+144];
	xor.b32  	%r1088, %r1088, %r778;
	ld.global.u32 	%r779, [%rd6+148];
	xor.b32  	%r1087, %r1087, %r779;
	ld.global.u32 	%r780, [%rd6+152];
	xor.b32  	%r1086, %r1086, %r780;
	ld.global.u32 	%r781, [%rd6+156];
	xor.b32  	%r1085, %r1085, %r781;
$L__BB0_59:
	and.b32  	%r783, %r724, 256;
	setp.eq.s32 	%p33, %r783, 0;
	@%p33 bra 	$L__BB0_61;
	ld.global.u32 	%r784, [%rd6+160];
	xor.b32  	%r1089, %r1089, %r784;
	ld.global.u32 	%r785, [%rd6+164];
	xor.b32  	%r1088, %r1088, %r785;
	ld.global.u32 	%r786, [%rd6+168];
	xor.b32  	%r1087, %r1087, %r786;
	ld.global.u32 	%r787, [%rd6+172];
	xor.b32  	%r1086, %r1086, %r787;
	ld.global.u32 	%r788, [%rd6+176];
	xor.b32  	%r1085, %r1085, %r788;
$L__BB0_61:
	and.b32  	%r790, %r724, 512;
	setp.eq.s32 	%p34, %r790, 0;
	@%p34 bra 	$L__BB0_63;
	ld.global.u32 	%r791, [%rd6+180];
	xor.b32  	%r1089, %r1089, %r791;
	ld.global.u32 	%r792, [%rd6+184];
	xor.b32  	%r1088, %r1088, %r792;
	ld.global.u32 	%r793, [%rd6+188];
	xor.b32  	%r1087, %r1087, %r793;
	ld.global.u32 	%r794, [%rd6+192];
	xor.b32  	%r1086, %r1086, %r794;
	ld.global.u32 	%r795, [%rd6+196];
	xor.b32  	%r1085, %r1085, %r795;
$L__BB0_63:
	and.b32  	%r797, %r724, 1024;
	setp.eq.s32 	%p35, %r797, 0;
	@%p35 bra 	$L__BB0_65;
	ld.global.u32 	%r798, [%rd6+200];
	xor.b32  	%r1089, %r1089, %r798;
	ld.global.u32 	%r799, [%rd6+204];
	xor.b32  	%r1088, %r1088, %r799;
	ld.global.u32 	%r800, [%rd6+208];
	xor.b32  	%r1087, %r1087, %r800;
	ld.global.u32 	%r801, [%rd6+212];
	xor.b32  	%r1086, %r1086, %r801;
	ld.global.u32 	%r802, [%rd6+216];
	xor.b32  	%r1085, %r1085, %r802;
$L__BB0_65:
	and.b32  	%r804, %r724, 2048;
	setp.eq.s32 	%p36, %r804, 0;
	@%p36 bra 	$L__BB0_67;
	ld.global.u32 	%r805, [%rd6+220];
	xor.b32  	%r1089, %r1089, %r805;
	ld.global.u32 	%r806, [%rd6+224];
	xor.b32  	%r1088, %r1088, %r806;
	ld.global.u32 	%r807, [%rd6+228];
	xor.b32  	%r1087, %r1087, %r807;
	ld.global.u32 	%r808, [%rd6+232];
	xor.b32  	%r1086, %r1086, %r808;
	ld.global.u32 	%r809, [%rd6+236];
	xor.b32  	%r1085, %r1085, %r809;
$L__BB0_67:
	and.b32  	%r811, %r724, 4096;
	setp.eq.s32 	%p37, %r811, 0;
	@%p37 bra 	$L__BB0_69;
	ld.global.u32 	%r812, [%rd6+240];
	xor.b32  	%r1089, %r1089, %r812;
	ld.global.u32 	%r813, [%rd6+244];
	xor.b32  	%r1088, %r1088, %r813;
	ld.global.u32 	%r814, [%rd6+248];
	xor.b32  	%r1087, %r1087, %r814;
	ld.global.u32 	%r815, [%rd6+252];
	xor.b32  	%r1086, %r1086, %r815;
	ld.global.u32 	%r816, [%rd6+256];
	xor.b32  	%r1085, %r1085, %r816;
$L__BB0_69:
	and.b32  	%r818, %r724, 8192;
	setp.eq.s32 	%p38, %r818, 0;
	@%p38 bra 	$L__BB0_71;
	ld.global.u32 	%r819, [%rd6+260];
	xor.b32  	%r1089, %r1089, %r819;
	ld.global.u32 	%r820, [%rd6+264];
	xor.b32  	%r1088, %r1088, %r820;
	ld.global.u32 	%r821, [%rd6+268];
	xor.b32  	%r1087, %r1087, %r821;
	ld.global.u32 	%r822, [%rd6+272];
	xor.b32  	%r1086, %r1086, %r822;
	ld.global.u32 	%r823, [%rd6+276];
	xor.b32  	%r1085, %r1085, %r823;
$L__BB0_71:
	and.b32  	%r825, %r724, 16384;
	setp.eq.s32 	%p39, %r825, 0;
	@%p39 bra 	$L__BB0_73;
	ld.global.u32 	%r826, [%rd6+280];
	xor.b32  	%r1089, %r1089, %r826;
	ld.global.u32 	%r827, [%rd6+284];
	xor.b32  	%r1088, %r1088, %r827;
	ld.global.u32 	%r828, [%rd6+288];
	xor.b32  	%r1087, %r1087, %r828;
	ld.global.u32 	%r829, [%rd6+292];
	xor.b32  	%r1086, %r1086, %r829;
	ld.global.u32 	%r830, [%rd6+296];
	xor.b32  	%r1085, %r1085, %r830;
$L__BB0_73:
	and.b32  	%r832, %r724, 32768;
	setp.eq.s32 	%p40, %r832, 0;
	@%p40 bra 	$L__BB0_75;
	ld.global.u32 	%r833, [%rd6+300];
	xor.b32  	%r1089, %r1089, %r833;
	ld.global.u32 	%r834, [%rd6+304];
	xor.b32  	%r1088, %r1088, %r834;
	ld.global.u32 	%r835, [%rd6+308];
	xor.b32  	%r1087, %r1087, %r835;
	ld.global.u32 	%r836, [%rd6+312];
	xor.b32  	%r1086, %r1086, %r836;
	ld.global.u32 	%r837, [%rd6+316];
	xor.b32  	%r1085, %r1085, %r837;
$L__BB0_75:
	add.s32 	%r1176, %r1176, 16;
	setp.ne.s32 	%p41, %r1176, 32;
	@%p41 bra 	$L__BB0_43;
	mad.lo.s32 	%r838, %r1170, -31, %r198;
	add.s32 	%r1170, %r838, 1;
	setp.ne.s32 	%p42, %r1170, 5;
	@%p42 bra 	$L__BB0_42;
	st.local.u32 	[%rd1+4], %r1089;
	st.local.v2.u32 	[%rd1+8], {%r1088, %r1087};
	st.local.v2.u32 	[%rd1+16], {%r1086, %r1085};
	and.b64  	%rd23, %rd3, 3;
	setp.ne.s64 	%p43, %rd23, 3;
	@%p43 bra 	$L__BB0_115;
	mov.b32 	%r1085, 0;
	mov.u32 	%r1086, %r1085;
	mov.u32 	%r1087, %r1085;
	mov.u32 	%r1088, %r1085;
	mov.u32 	%r1089, %r1085;
	mov.u32 	%r1262, %r1085;
$L__BB0_79:
	mul.wide.u32 	%rd24, %r1262, 4;
	add.s64 	%rd25, %rd1, %rd24;
	ld.local.u32 	%r373, [%rd25+4];
	shl.b32 	%r374, %r1262, 5;
	mov.b32 	%r1268, 0;
$L__BB0_80:
	.pragma "nounroll";
	shr.u32 	%r841, %r373, %r1268;
	and.b32  	%r842, %r841, 1;
	setp.eq.b32 	%p44, %r842, 1;
	not.pred 	%p45, %p44;
	add.s32 	%r843, %r374, %r1268;
	mul.lo.s32 	%r844, %r843, 5;
	mul.wide.u32 	%rd26, %r844, 4;
	add.s64 	%rd7, %rd4, %rd26;
	@%p45 bra 	$L__BB0_82;
	ld.global.u32 	%r845, [%rd7];
	xor.b32  	%r1089, %r1089, %r845;
	ld.global.u32 	%r846, [%rd7+4];
	xor.b32  	%r1088, %r1088, %r846;
	ld.global.u32 	%r847, [%rd7+8];
	xor.b32  	%r1087, %r1087, %r847;
	ld.global.u32 	%r848, [%rd7+12];
	xor.b32  	%r1086, %r1086, %r848;
	ld.global.u32 	%r849, [%rd7+16];
	xor.b32  	%r1085, %r1085, %r849;
$L__BB0_82:
	and.b32  	%r851, %r841, 2;
	setp.eq.s32 	%p46, %r851, 0;
	@%p46 bra 	$L__BB0_84;
	ld.global.u32 	%r852, [%rd7+20];
	xor.b32  	%r1089, %r1089, %r852;
	ld.global.u32 	%r853, [%rd7+24];
	xor.b32  	%r1088, %r1088, %r853;
	ld.global.u32 	%r854, [%rd7+28];
	xor.b32  	%r1087, %r1087, %r854;
	ld.global.u32 	%r855, [%rd7+32];
	xor.b32  	%r1086, %r1086, %r855;
	ld.global.u32 	%r856, [%rd7+36];
	xor.b32  	%r1085, %r1085, %r856;
$L__BB0_84:
	and.b32  	%r858, %r841, 4;
	setp.eq.s32 	%p47, %r858, 0;
	@%p47 bra 	$L__BB0_86;
	ld.global.u32 	%r859, [%rd7+40];
	xor.b32  	%r1089, %r1089, %r859;
	ld.global.u32 	%r860, [%rd7+44];
	xor.b32  	%r1088, %r1088, %r860;
	ld.global.u32 	%r861, [%rd7+48];
	xor.b32  	%r1087, %r1087, %r861;
	ld.global.u32 	%r862, [%rd7+52];
	xor.b32  	%r1086, %r1086, %r862;
	ld.global.u32 	%r863, [%rd7+56];
	xor.b32  	%r1085, %r1085, %r863;
$L__BB0_86:
	and.b32  	%r865, %r841, 8;
	setp.eq.s32 	%p48, %r865, 0;
	@%p48 bra 	$L__BB0_88;
	ld.global.u32 	%r866, [%rd7+60];
	xor.b32  	%r1089, %r1089, %r866;
	ld.global.u32 	%r867, [%rd7+64];
	xor.b32  	%r1088, %r1088, %r867;
	ld.global.u32 	%r868, [%rd7+68];
	xor.b32  	%r1087, %r1087, %r868;
	ld.global.u32 	%r869, [%rd7+72];
	xor.b32  	%r1086, %r1086, %r869;
	ld.global.u32 	%r870, [%rd7+76];
	xor.b32  	%r1085, %r1085, %r870;
$L__BB0_88:
	and.b32  	%r872, %r841, 16;
	setp.eq.s32 	%p49, %r872, 0;
	@%p49 bra 	$L__BB0_90;
	ld.global.u32 	%r873, [%rd7+80];
	xor.b32  	%r1089, %r1089, %r873;
	ld.global.u32 	%r874, [%rd7+84];
	xor.b32  	%r1088, %r1088, %r874;
	ld.global.u32 	%r875, [%rd7+88];
	xor.b32  	%r1087, %r1087, %r875;
	ld.global.u32 	%r876, [%rd7+92];
	xor.b32  	%r1086, %r1086, %r876;
	ld.global.u32 	%r877, [%rd7+96];
	xor.b32  	%r1085, %r1085, %r877;
$L__BB0_90:
	and.b32  	%r879, %r841, 32;
	setp.eq.s32 	%p50, %r879, 0;
	@%p50 bra 	$L__BB0_92;
	ld.global.u32 	%r880, [%rd7+100];
	xor.b32  	%r1089, %r1089, %r880;
	ld.global.u32 	%r881, [%rd7+104];
	xor.b32  	%r1088, %r1088, %r881;
	ld.global.u32 	%r882, [%rd7+108];
	xor.b32  	%r1087, %r1087, %r882;
	ld.global.u32 	%r883, [%rd7+112];
	xor.b32  	%r1086, %r1086, %r883;
	ld.global.u32 	%r884, [%rd7+116];
	xor.b32  	%r1085, %r1085, %r884;
$L__BB0_92:
	and.b32  	%r886, %r841, 64;
	setp.eq.s32 	%p51, %r886, 0;
	@%p51 bra 	$L__BB0_94;
	ld.global.u32 	%r887, [%rd7+120];
	xor.b32  	%r1089, %r1089, %r887;
	ld.global.u32 	%r888, [%rd7+124];
	xor.b32  	%r1088, %r1088, %r888;
	ld.global.u32 	%r889, [%rd7+128];
	xor.b32  	%r1087, %r1087, %r889;
	ld.global.u32 	%r890, [%rd7+132];
	xor.b32  	%r1086, %r1086, %r890;
	ld.global.u32 	%r891, [%rd7+136];
	xor.b32  	%r1085, %r1085, %r891;
$L__BB0_94:
	and.b32  	%r893, %r841, 128;
	setp.eq.s32 	%p52, %r893, 0;
	@%p52 bra 	$L__BB0_96;
	ld.global.u32 	%r894, [%rd7+140];
	xor.b32  	%r1089, %r1089, %r894;
	ld.global.u32 	%r895, [%rd7+144];
	xor.b32  	%r1088, %r1088, %r895;
	ld.global.u32 	%r896, [%rd7+148];
	xor.b32  	%r1087, %r1087, %r896;
	ld.global.u32 	%r897, [%rd7+152];
	xor.b32  	%r1086, %r1086, %r897;
	ld.global.u32 	%r898, [%rd7+156];
	xor.b32  	%r1085, %r1085, %r898;
$L__BB0_96:
	and.b32  	%r900, %r841, 256;
	setp.eq.s32 	%p53, %r900, 0;
	@%p53 bra 	$L__BB0_98;
	ld.global.u32 	%r901, [%rd7+160];
	xor.b32  	%r1089, %r1089, %r901;
	ld.global.u32 	%r902, [%rd7+164];
	xor.b32  	%r1088, %r1088, %r902;
	ld.global.u32 	%r903, [%rd7+168];
	xor.b32  	%r1087, %r1087, %r903;
	ld.global.u32 	%r904, [%rd7+172];
	xor.b32  	%r1086, %r1086, %r904;
	ld.global.u32 	%r905, [%rd7+176];
	xor.b32  	%r1085, %r1085, %r905;
$L__BB0_98:
	and.b32  	%r907, %r841, 512;
	setp.eq.s32 	%p54, %r907, 0;
	@%p54 bra 	$L__BB0_100;
	ld.global.u32 	%r908, [%rd7+180];
	xor.b32  	%r1089, %r1089, %r908;
	ld.global.u32 	%r909, [%rd7+184];
	xor.b32  	%r1088, %r1088, %r909;
	ld.global.u32 	%r910, [%rd7+188];
	xor.b32  	%r1087, %r1087, %r910;
	ld.global.u32 	%r911, [%rd7+192];
	xor.b32  	%r1086, %r1086, %r911;
	ld.global.u32 	%r912, [%rd7+196];
	xor.b32  	%r1085, %r1085, %r912;
$L__BB0_100:
	and.b32  	%r914, %r841, 1024;
	setp.eq.s32 	%p55, %r914, 0;
	@%p55 bra 	$L__BB0_102;
	ld.global.u32 	%r915, [%rd7+200];
	xor.b32  	%r1089, %r1089, %r915;
	ld.global.u32 	%r916, [%rd7+204];
	xor.b32  	%r1088, %r1088, %r916;
	ld.global.u32 	%r917, [%rd7+208];
	xor.b32  	%r1087, %r1087, %r917;
	ld.global.u32 	%r918, [%rd7+212];
	xor.b32  	%r1086, %r1086, %r918;
	ld.global.u32 	%r919, [%rd7+216];
	xor.b32  	%r1085, %r1085, %r919;
$L__BB0_102:
	and.b32  	%r921, %r841, 2048;
	setp.eq.s32 	%p56, %r921, 0;
	@%p56 bra 	$L__BB0_104;
	ld.global.u32 	%r922, [%rd7+220];
	xor.b32  	%r1089, %r1089, %r922;
	ld.global.u32 	%r923, [%rd7+224];
	xor.b32  	%r1088, %r1088, %r923;
	ld.global.u32 	%r924, [%rd7+228];
	xor.b32  	%r1087, %r1087, %r924;
	ld.global.u32 	%r925, [%rd7+232];
	xor.b32  	%r1086, %r1086, %r925;
	ld.global.u32 	%r926, [%rd7+236];
	xor.b32  	%r1085, %r1085, %r926;
$L__BB0_104:
	and.b32  	%r928, %r841, 4096;
	setp.eq.s32 	%p57, %r928, 0;
	@%p57 bra 	$L__BB0_106;
	ld.global.u32 	%r929, [%rd7+240];
	xor.b32  	%r1089, %r1089, %r929;
	ld.global.u32 	%r930, [%rd7+244];
	xor.b32  	%r1088, %r1088, %r930;
	ld.global.u32 	%r931, [%rd7+248];
	xor.b32  	%r1087, %r1087, %r931;
	ld.global.u32 	%r932, [%rd7+252];
	xor.b32  	%r1086, %r1086, %r932;
	ld.global.u32 	%r933, [%rd7+256];
	xor.b32  	%r1085, %r1085, %r933;
$L__BB0_106:
	and.b32  	%r935, %r841, 8192;
	setp.eq.s32 	%p58, %r935, 0;
	@%p58 bra 	$L__BB0_108;
	ld.global.u32 	%r936, [%rd7+260];
	xor.b32  	%r1089, %r1089, %r936;
	ld.global.u32 	%r937, [%rd7+264];
	xor.b32  	%r1088, %r1088, %r937;
	ld.global.u32 	%r938, [%rd7+268];
	xor.b32  	%r1087, %r1087, %r938;
	ld.global.u32 	%r939, [%rd7+272];
	xor.b32  	%r1086, %r1086, %r939;
	ld.global.u32 	%r940, [%rd7+276];
	xor.b32  	%r1085, %r1085, %r940;
$L__BB0_108:
	and.b32  	%r942, %r841, 16384;
	setp.eq.s32 	%p59, %r942, 0;
	@%p59 bra 	$L__BB0_110;
	ld.global.u32 	%r943, [%rd7+280];
	xor.b32  	%r1089, %r1089, %r943;
	ld.global.u32 	%r944, [%rd7+284];
	xor.b32  	%r1088, %r1088, %r944;
	ld.global.u32 	%r945, [%rd7+288];
	xor.b32  	%r1087, %r1087, %r945;
	ld.global.u32 	%r946, [%rd7+292];
	xor.b32  	%r1086, %r1086, %r946;
	ld.global.u32 	%r947, [%rd7+296];
	xor.b32  	%r1085, %r1085, %r947;
$L__BB0_110:
	and.b32  	%r949, %r841, 32768;
	setp.eq.s32 	%p60, %r949, 0;
	@%p60 bra 	$L__BB0_112;
	ld.global.u32 	%r950, [%rd7+300];
	xor.b32  	%r1089, %r1089, %r950;
	ld.global.u32 	%r951, [%rd7+304];
	xor.b32  	%r1088, %r1088, %r951;
	ld.global.u32 	%r952, [%rd7+308];
	xor.b32  	%r1087, %r1087, %r952;
	ld.global.u32 	%r953, [%rd7+312];
	xor.b32  	%r1086, %r1086, %r953;
	ld.global.u32 	%r954, [%rd7+316];
	xor.b32  	%r1085, %r1085, %r954;
$L__BB0_112:
	add.s32 	%r1268, %r1268, 16;
	setp.ne.s32 	%p61, %r1268, 32;
	@%p61 bra 	$L__BB0_80;
	mad.lo.s32 	%r955, %r1262, -31, %r374;
	add.s32 	%r1262, %r955, 1;
	setp.ne.s32 	%p62, %r1262, 5;
	@%p62 bra 	$L__BB0_79;
	st.local.u32 	[%rd1+4], %r1089;
	st.local.v2.u32 	[%rd1+8], {%r1088, %r1087};
	st.local.v2.u32 	[%rd1+16], {%r1086, %r1085};
$L__BB0_115:
	shr.u64 	%rd49, %rd3, 2;
	add.s32 	%r1072, %r1072, 1;
	setp.gt.u64 	%p63, %rd3, 3;
	@%p63 bra 	$L__BB0_3;
$L__BB0_116:
	setp.lt.s32 	%p64, %r593, 1;
	mov.b32 	%r1366, 0;
	@%p64 bra 	$L__BB0_130;
	ld.param.f64 	%fd38, [_ZN8parallel16monteCarloThreadEmddddPiiiPFddE_param_4];
	ld.param.f64 	%fd37, [_ZN8parallel16monteCarloThreadEmddddPiiiPFddE_param_2];
	mad.lo.s32 	%r959, %r3, -1703105765, %r2;
	add.s32 	%r1370, %r959, 6615241;
	sub.f64 	%fd1, %fd37, %fd9;
	sub.f64 	%fd2, %fd38, %fd11;
	setp.eq.s32 	%p65, %r593, 1;
	mov.b32 	%r1366, 0;
	@%p65 bra 	$L__BB0_126;
	mul.lo.s32 	%r961, %r3, 1703105765;
	sub.s32 	%r962, %r2, %r961;
	add.s32 	%r1360, %r962, 9514737;
	and.b32  	%r963, %r593, 2147483646;
	neg.s32 	%r1359, %r963;
	mov.b32 	%r1366, 0;
$L__BB0_119:
	mov.u32 	%r1370, %r1360;
	shr.u32 	%r964, %r1089, 2;
	xor.b32  	%r965, %r964, %r1089;
	shl.b32 	%r966, %r1085, 4;
	shl.b32 	%r967, %r965, 1;
	xor.b32  	%r968, %r967, %r966;
	xor.b32  	%r969, %r968, %r965;
	xor.b32  	%r565, %r969, %r1085;
	add.s32 	%r566, %r1370, -2899496;
	add.s32 	%r970, %r566, %r565;
	add.s32 	%r971, %r970, 362437;
	shr.u32 	%r972, %r1088, 2;
	xor.b32  	%r973, %r972, %r1088;
	shl.b32 	%r974, %r565, 4;
	shl.b32 	%r975, %r973, 1;
	xor.b32  	%r976, %r975, %r974;
	xor.b32  	%r977, %r976, %r973;
	xor.b32  	%r567, %r977, %r565;
	add.s32 	%r978, %r566, %r567;
	add.s32 	%r979, %r978, 724874;
	cvt.u64.u32 	%rd27, %r971;
	mul.wide.u32 	%rd28, %r979, 2097152;
	xor.b64  	%rd29, %rd28, %rd27;
	cvt.rn.f64.u64 	%fd13, %rd29;
	fma.rn.f64 	%fd14, %fd13, 0d3CA0000000000000, 0d3C90000000000000;
	fma.rn.f64 	%fd15, %fd1, %fd14, %fd9;
	shr.u32 	%r980, %r1087, 2;
	xor.b32  	%r981, %r980, %r1087;
	shl.b32 	%r982, %r567, 4;
	shl.b32 	%r983, %r981, 1;
	xor.b32  	%r984, %r983, %r982;
	xor.b32  	%r985, %r984, %r981;
	xor.b32  	%r568, %r985, %r567;
	add.s32 	%r986, %r566, %r568;
	add.s32 	%r987, %r986, 1087311;
	shr.u32 	%r988, %r1086, 2;
	xor.b32  	%r989, %r988, %r1086;
	shl.b32 	%r990, %r568, 4;
	shl.b32 	%r991, %r989, 1;
	xor.b32  	%r992, %r991, %r990;
	xor.b32  	%r993, %r992, %r989;
	xor.b32  	%r1089, %r993, %r568;
	add.s32 	%r994, %r566, %r1089;
	add.s32 	%r995, %r994, 1449748;
	cvt.u64.u32 	%rd30, %r987;
	mul.wide.u32 	%rd31, %r995, 2097152;
	xor.b64  	%rd32, %rd31, %rd30;
	cvt.rn.f64.u64 	%fd16, %rd32;
	fma.rn.f64 	%fd17, %fd16, 0d3CA0000000000000, 0d3C90000000000000;
	fma.rn.f64 	%fd18, %fd2, %fd17, %fd11;
	{ // callseq 0, 0
	.param .b64 param0;
	st.param.f64 	[param0], %fd15;
	.param .b64 retval0;
	prototype_0 : .callprototype (.param .b64 _) _ (.param .b64 _);
	call (retval0), 
	%rd11, 
	(
	param0
	)
	, prototype_0;
	ld.param.f64 	%fd19, [retval0];
	} // callseq 0
	setp.leu.f64 	%p66, %fd18, 0d0000000000000000;
	setp.gtu.f64 	%p67, %fd18, %fd19;
	or.pred  	%p68, %p66, %p67;
	@%p68 bra 	$L__BB0_121;
	add.s32 	%r1367, %r1366, 1;
	bra.uni 	$L__BB0_122;
$L__BB0_121:
	setp.lt.f64 	%p69, %fd18, 0d0000000000000000;
	setp.ge.f64 	%p70, %fd18, %fd19;
	and.pred  	%p71, %p69, %p70;
	selp.s32 	%r996, -1, 0, %p71;
	add.s32 	%r1367, %r1366, %r996;
$L__BB0_122:
	shr.u32 	%r997, %r1085, 2;
	xor.b32  	%r998, %r997, %r1085;
	shl.b32 	%r999, %r1089, 4;
	shl.b32 	%r1000, %r998, 1;
	xor.b32  	%r1001, %r1000, %r999;
	xor.b32  	%r1002, %r1001, %r998;
	xor.b32  	%r1088, %r1002, %r1089;
	add.s32 	%r1003, %r566, %r1088;
	add.s32 	%r1004, %r1003, 1812185;
	shr.u32 	%r1005, %r565, 2;
	xor.b32  	%r1006, %r1005, %r565;
	shl.b32 	%r1007, %r1088, 4;
	shl.b32 	%r1008, %r1006, 1;
	xor.b32  	%r1009, %r1008, %r1007;
	xor.b32  	%r1010, %r1009, %r1006;
	xor.b32  	%r1087, %r1010, %r1088;
	add.s32 	%r1011, %r566, %r1087;
	add.s32 	%r1012, %r1011, 2174622;
	cvt.u64.u32 	%rd33, %r1004;
	mul.wide.u32 	%rd34, %r1012, 2097152;
	xor.b64  	%rd35, %rd34, %rd33;
	cvt.rn.f64.u64 	%fd21, %rd35;
	fma.rn.f64 	%fd22, %fd21, 0d3CA0000000000000, 0d3C90000000000000;
	fma.rn.f64 	%fd23, %fd1, %fd22, %fd9;
	shr.u32 	%r1013, %r567, 2;
	xor.b32  	%r1014, %r1013, %r567;
	shl.b32 	%r1015, %r1087, 4;
	shl.b32 	%r1016, %r1014, 1;
	xor.b32  	%r1017, %r1016, %r1015;
	xor.b32  	%r1018, %r1017, %r1014;
	xor.b32  	%r1086, %r1018, %r1087;
	add.s32 	%r1019, %r566, %r1086;
	add.s32 	%r1020, %r1019, 2537059;
	shr.u32 	%r1021, %r568, 2;
	xor.b32  	%r1022, %r1021, %r568;
	shl.b32 	%r1023, %r1086, 4;
	shl.b32 	%r1024, %r1022, 1;
	xor.b32  	%r1025, %r1024, %r1023;
	xor.b32  	%r1026, %r1025, %r1022;
	xor.b32  	%r1085, %r1026, %r1086;
	add.s32 	%r1027, %r1085, %r1370;
	cvt.u64.u32 	%rd36, %r1020;
	mul.wide.u32 	%rd37, %r1027, 2097152;
	xor.b64  	%rd38, %rd37, %rd36;
	cvt.rn.f64.u64 	%fd24, %rd38;
	fma.rn.f64 	%fd25, %fd24, 0d3CA0000000000000, 0d3C90000000000000;
	fma.rn.f64 	%fd26, %fd2, %fd25, %fd11;
	{ // callseq 1, 0
	.param .b64 param0;
	st.param.f64 	[param0], %fd23;
	.param .b64 retval0;
	prototype_1 : .callprototype (.param .b64 _) _ (.param .b64 _);
	call (retval0), 
	%rd11, 
	(
	param0
	)
	, prototype_1;
	ld.param.f64 	%fd27, [retval0];
	} // callseq 1
	setp.gt.f64 	%p72, %fd26, 0d0000000000000000;
	setp.le.f64 	%p73, %fd26, %fd27;
	and.pred  	%p74, %p72, %p73;
	@%p74 bra 	$L__BB0_124;
	setp.lt.f64 	%p75, %fd26, 0d0000000000000000;
	setp.ge.f64 	%p76, %fd26, %fd27;
	and.pred  	%p77, %p75, %p76;
	selp.s32 	%r1028, -1, 0, %p77;
	add.s32 	%r1366, %r1367, %r1028;
	bra.uni 	$L__BB0_125;
$L__BB0_124:
	add.s32 	%r1366, %r1367, 1;
$L__BB0_125:
	add.s32 	%r1360, %r1370, 2899496;
	add.s32 	%r1359, %r1359, 2;
	setp.ne.s32 	%p78, %r1359, 0;
	@%p78 bra 	$L__BB0_119;
$L__BB0_126:
	and.b32  	%r1029, %r593, 1;
	setp.eq.b32 	%p79, %r1029, 1;
	not.pred 	%p80, %p79;
	@%p80 bra 	$L__BB0_130;
	shr.u32 	%r1030, %r1089, 2;
	xor.b32  	%r1031, %r1030, %r1089;
	shl.b32 	%r1032, %r1085, 4;
	shl.b32 	%r1033, %r1031, 1;
	xor.b32  	%r1034, %r1033, %r1032;
	xor.b32  	%r1035, %r1034, %r1031;
	xor.b32  	%r1036, %r1035, %r1085;
	add.s32 	%r1037, %r1370, %r1036;
	add.s32 	%r1038, %r1037, 362437;
	shr.u32 	%r1039, %r1088, 2;
	xor.b32  	%r1040, %r1039, %r1088;
	shl.b32 	%r1041, %r1036, 4;
	shl.b32 	%r1042, %r1040, 1;
	xor.b32  	%r1043, %r1042, %r1041;
	xor.b32  	%r1044, %r1043, %r1040;
	xor.b32  	%r1045, %r1044, %r1036;
	add.s32 	%r1046, %r1370, %r1045;
	add.s32 	%r1047, %r1046, 724874;
	cvt.u64.u32 	%rd39, %r1038;
	mul.wide.u32 	%rd40, %r1047, 2097152;
	xor.b64  	%rd41, %rd40, %rd39;
	cvt.rn.f64.u64 	%fd29, %rd41;
	fma.rn.f64 	%fd30, %fd29, 0d3CA0000000000000, 0d3C90000000000000;
	fma.rn.f64 	%fd31, %fd1, %fd30, %fd9;
	shr.u32 	%r1048, %r1087, 2;
	xor.b32  	%r1049, %r1048, %r1087;
	shl.b32 	%r1050, %r1045, 4;
	shl.b32 	%r1051, %r1049, 1;
	xor.b32  	%r1052, %r1051, %r1050;
	xor.b32  	%r1053, %r1052, %r1049;
	xor.b32  	%r1054, %r1053, %r1045;
	add.s32 	%r1055, %r1370, %r1054;
	add.s32 	%r1056, %r1055, 1087311;
	shr.u32 	%r1057, %r1086, 2;
	xor.b32  	%r1058, %r1057, %r1086;
	shl.b32 	%r1059, %r1054, 4;
	shl.b32 	%r1060, %r1058, 1;
	xor.b32  	%r1061, %r1060, %r1059;
	xor.b32  	%r1062, %r1061, %r1058;
	xor.b32  	%r1063, %r1062, %r1054;
	add.s32 	%r1064, %r1370, %r1063;
	add.s32 	%r1065, %r1064, 1449748;
	cvt.u64.u32 	%rd42, %r1056;
	mul.wide.u32 	%rd43, %r1065, 2097152;
	xor.b64  	%rd44, %rd43, %rd42;
	cvt.rn.f64.u64 	%fd32, %rd44;
	fma.rn.f64 	%fd33, %fd32, 0d3CA0000000000000, 0d3C90000000000000;
	fma.rn.f64 	%fd34, %fd2, %fd33, %fd11;
	{ // callseq 2, 0
	.param .b64 param0;
	st.param.f64 	[param0], %fd31;
	.param .b64 retval0;
	prototype_2 : .callprototype (.param .b64 _) _ (.param .b64 _);
	call (retval0), 
	%rd11, 
	(
	param0
	)
	, prototype_2;
	ld.param.f64 	%fd35, [retval0];
	} // callseq 2
	setp.gt.f64 	%p81, %fd34, 0d0000000000000000;
	setp.le.f64 	%p82, %fd34, %fd35;
	and.pred  	%p83, %p81, %p82;
	@%p83 bra 	$L__BB0_129;
	setp.lt.f64 	%p84, %fd34, 0d0000000000000000;
	setp.ge.f64 	%p85, %fd34, %fd35;
	and.pred  	%p86, %p84, %p85;
	selp.s32 	%r1066, -1, 0, %p86;
	add.s32 	%r1366, %r1366, %r1066;
	bra.uni 	$L__BB0_130;
$L__BB0_129:
	add.s32 	%r1366, %r1366, 1;
$L__BB0_130:
	ld.param.u64 	%rd48, [_ZN8parallel16monteCarloThreadEmddddPiiiPFddE_param_5];
	cvta.to.global.u64 	%rd45, %rd48;
	shl.b64 	%rd46, %rd2, 2;
	add.s64 	%rd47, %rd45, %rd46;
	st.global.u32 	[%rd47], %r1366;
$L__BB0_131:
	ret;

}


// ===== COMPILED SASS (sm_100) =====

	.target	sm_100

	.elftype	@"ET_EXEC"


//--------------------- .note.nv.tkinfo           --------------------------
	.section	.note.nv.tkinfo,"",@"SHT_NOTE"
	.sectionflags	@"SHF_NOTE_NV_TKINFO"
	.tkinfo
        /*0018*/ 	.word	0x00000002
        /*0030*/ 	.string	""
        /*0030*/ 	.string	"ptxas"
        /*0030*/ 	.string	"Cuda compilation tools, release 13.0, V13.0.88"
        /*0030*/ 	.string	"Build cuda_13.0.r13.0/compiler.36424714_0"
        /*0030*/ 	.string	"-arch sm_100 -m 64 "



//--------------------- .note.nv.cuinfo           --------------------------
	.section	.note.nv.cuinfo,"",@"SHT_NOTE"
	.sectionflags	@"SHF_NOTE_NV_CUINFO"
        /*0018*/ 	.short	0x0002
        /*001a*/ 	.short	0x0064
        /*001c*/ 	.short	0x0082
	.zero		2


//--------------------- .nv.info                  --------------------------
	.section	.nv.info,"",@"SHT_CUDA_INFO"
	.align	4


	//----- nvinfo : EIATTR_REGCOUNT
	.align		4
        /*0000*/ 	.byte	0x04, 0x2f
        /*0002*/ 	.short	(.L_10 - .L_9)
	.align		4
.L_9:
        /*0004*/ 	.word	index@(_ZN8parallel16monteCarloThreadEmddddPiiiPFddE)
        /*0008*/ 	.word	0x00000028


	//----- nvinfo : EIATTR_FRAME_SIZE
	.align		4
.L_10:
        /*000c*/ 	.byte	0x04, 0x11
        /*000e*/ 	.short	(.L_12 - .L_11)
	.align		4
.L_11:
        /*0010*/ 	.word	index@(_ZN8parallel16monteCarloThreadEmddddPiiiPFddE)
        /*0014*/ 	.word	0x00000030


	//----- nvinfo : EIATTR_MIN_STACK_SIZE
	.align		4
.L_12:
        /*0018*/ 	.byte	0x04, 0x12
        /*001a*/ 	.short	(.L_14 - .L_13)
	.align		4
.L_13:
        /*001c*/ 	.word	index@(_ZN8parallel16monteCarloThreadEmddddPiiiPFddE)
        /*0020*/ 	.word	0x00000030
.L_14:


//--------------------- .nv.compat                --------------------------
	.section	.nv.compat,"",@"SHT_CUDA_COMPAT_INFO"
	.align	4
        /*0000*/ 	.byte	0x02, 0x09, 0x00, 0x00, 0x02, 0x02, 0x01, 0x00, 0x02, 0x05, 0x05, 0x00, 0x03, 0x07, 0x01, 0x01
        /*0010*/ 	.byte	0x02, 0x03, 0x00, 0x00, 0x02, 0x06, 0x01, 0x00, 0x04, 0x0b, 0x08, 0x00, 0x01, 0x00, 0x00, 0x00
        /*0020*/ 	.byte	0x00, 0x00, 0x00, 0x00


//--------------------- .nv.info._ZN8parallel16monteCarloThreadEmddddPiiiPFddE --------------------------
	.section	.nv.info._ZN8parallel16monteCarloThreadEmddddPiiiPFddE,"",@"SHT_CUDA_INFO"
	.sectionflags	@""
	.align	4


	//----- nvinfo : EIATTR_CUDA_API_VERSION
	.align		4
        /*0000*/ 	.byte	0x04, 0x37
        /*0002*/ 	.short	(.L_16 - .L_15)
.L_15:
        /*0004*/ 	.word	0x00000082


	//----- nvinfo : EIATTR_KPARAM_INFO
	.align		4
.L_16:
        /*0008*/ 	.byte	0x04, 0x17
        /*000a*/ 	.short	(.L_18 - .L_17)
.L_17:
        /*000c*/ 	.word	0x00000000
        /*0010*/ 	.short	0x0008
        /*0012*/ 	.short	0x0038
        /*0014*/ 	.byte	0x00, 0xf5, 0x21, 0x00


	//----- nvinfo : EIATTR_KPARAM_INFO
	.align		4
.L_18:
        /*0018*/ 	.byte	0x04, 0x17
        /*001a*/ 	.short	(.L_20 - .L_19)
.L_19:
        /*001c*/ 	.word	0x00000000
        /*0020*/ 	.short	0x0007
        /*0022*/ 	.short	0x0034
        /*0024*/ 	.byte	0x00, 0xf0, 0x11, 0x00


	//----- nvinfo : EIATTR_KPARAM_INFO
	.align		4
.L_20:
        /*0028*/ 	.byte	0x04, 0x17
        /*002a*/ 	.short	(.L_22 - .L_21)
.L_21:
        /*002c*/ 	.word	0x00000000
        /*0030*/ 	.short	0x0006
        /*0032*/ 	.short	0x0030
        /*0034*/ 	.byte	0x00, 0xf0, 0x11, 0x00


	//----- nvinfo : EIATTR_KPARAM_INFO
	.align		4
.L_22:
        /*0038*/ 	.byte	0x04, 0x17
        /*003a*/ 	.short	(.L_24 - .L_23)
.L_23:
        /*003c*/ 	.word	0x00000000
        /*0040*/ 	.short	0x0005
        /*0042*/ 	.short	0x0028
        /*0044*/ 	.byte	0x00, 0xf5, 0x21, 0x00


	//----- nvinfo : EIATTR_KPARAM_INFO
	.align		4
.L_24:
        /*0048*/ 	.byte	0x04, 0x17
        /*004a*/ 	.short	(.L_26 - .L_25)
.L_25:
        /*004c*/ 	.word	0x00000000
        /*0050*/ 	.short	0x0004
        /*0052*/ 	.short	0x0020
        /*0054*/ 	.byte	0x00, 0xf0, 0x21, 0x00


	//----- nvinfo : EIATTR_KPARAM_INFO
	.align		4
.L_26:
        /*0058*/ 	.byte	0x04, 0x17
        /*005a*/ 	.short	(.L_28 - .L_27)
.L_27:
        /*005c*/ 	.word	0x00000000
        /*0060*/ 	.short	0x0003
        /*0062*/ 	.short	0x0018
        /*0064*/ 	.byte	0x00, 0xf0, 0x21, 0x00


	//----- nvinfo : EIATTR_KPARAM_INFO
	.align		4
.L_28:
        /*0068*/ 	.byte	0x04, 0x17
        /*006a*/ 	.short	(.L_30 - .L_29)
.L_29:
        /*006c*/ 	.word	0x00000000
        /*0070*/ 	.short	0x0002
        /*0072*/ 	.short	0x0010
        /*0074*/ 	.byte	0x00, 0xf0, 0x21, 0x00


	//----- nvinfo : EIATTR_KPARAM_INFO
	.align		4
.L_30:
        /*0078*/ 	.byte	0x04, 0x17
        /*007a*/ 	.short	(.L_32 - .L_31)
.L_31:
        /*007c*/ 	.word	0x00000000
        /*0080*/ 	.short	0x0001
        /*0082*/ 	.short	0x0008
        /*0084*/ 	.byte	0x00, 0xf0, 0x21, 0x00


	//----- nvinfo : EIATTR_KPARAM_INFO
	.align		4
.L_32:
        /*0088*/ 	.byte	0x04, 0x17
        /*008a*/ 	.short	(.L_34 - .L_33)
.L_33:
        /*008c*/ 	.word	0x00000000
        /*0090*/ 	.short	0x0000
        /*0092*/ 	.short	0x0000
        /*0094*/ 	.byte	0x00, 0xf0, 0x21, 0x00


	//----- nvinfo : EIATTR_SPARSE_MMA_MASK
	.align		4
.L_34:
        /*0098*/ 	.byte	0x03, 0x50
        /*009a*/ 	.short	0x0000


	//----- nvinfo : EIATTR_MAXREG_COUNT
	.align		4
        /*009c*/ 	.byte	0x03, 0x1b
        /*009e*/ 	.short	0x00ff


	//----- nvinfo : EIATTR_MERCURY_ISA_VERSION
	.align		4
        /*00a0*/ 	.byte	0x03, 0x5f
        /*00a2*/ 	.short	0x0101


	//----- nvinfo : EIATTR_VRC_CTA_INIT_COUNT
	.align		4
        /*00a4*/ 	.byte	0x02, 0x4a
	.zero		1
	.zero		1


	//----- nvinfo : EIATTR_EXIT_INSTR_OFFSETS
	.align		4
        /*00a8*/ 	.byte	0x04, 0x1c
        /*00aa*/ 	.short	(.L_36 - .L_35)


	//   ....[0]....
.L_35:
        /*00ac*/ 	.word	0x00000080


	//   ....[1]....
        /*00b0*/ 	.word	0x000033c0


	//----- nvinfo : EIATTR_CRS_STACK_SIZE
	.align		4
.L_36:
        /*00b4*/ 	.byte	0x04, 0x1e
        /*00b6*/ 	.short	(.L_38 - .L_37)
.L_37:
        /*00b8*/ 	.word	0x00000000


	//----- nvinfo : EIATTR_CBANK_PARAM_SIZE
	.align		4
.L_38:
        /*00bc*/ 	.byte	0x03, 0x19
        /*00be*/ 	.short	0x0040


	//----- nvinfo : EIATTR_PARAM_CBANK
	.align		4
        /*00c0*/ 	.byte	0x04, 0x0a
        /*00c2*/ 	.short	(.L_40 - .L_39)
	.align		4
.L_39:
        /*00c4*/ 	.word	index@(.nv.constant0._ZN8parallel16monteCarloThreadEmddddPiiiPFddE)
        /*00c8*/ 	.short	0x0380
        /*00ca*/ 	.short	0x0040


	//----- nvinfo : EIATTR_SW_WAR
	.align		4
.L_40:
        /*00cc*/ 	.byte	0x04, 0x36
        /*00ce*/ 	.short	(.L_42 - .L_41)
.L_41:
        /*00d0*/ 	.word	0x00000008
.L_42:


//--------------------- .nv.callgraph             --------------------------
	.section	.nv.callgraph,"",@"SHT_CUDA_CALLGRAPH"
	.align	4
	.sectionentsize	8
	.align		4
        /*0000*/ 	.word	0x00000000
	.align		4
        /*0004*/ 	.word	0xffffffff
	.align		4
        /*0008*/ 	.word	0x00000000
	.align		4
        /*000c*/ 	.word	0xfffffffe
	.align		4
        /*0010*/ 	.word	0x00000000
	.align		4
        /*0014*/ 	.word	0xfffffffd
	.align		4
        /*0018*/ 	.word	0x00000000
	.align		4
        /*001c*/ 	.word	0xfffffffc


//--------------------- .nv.constant4             --------------------------
	.section	.nv.constant4,"a",@progbits
	.align	8
	.align		8
.nv.constant4:
        /*0000*/ 	.dword	precalc_xorwow_matrix
	.align		8
        /*0008*/ 	.dword	precalc_xorwow_offset_matrix
	.align		8
        /*0010*/ 	.dword	mrg32k3aM1
	.align		8
        /*0018*/ 	.dword	mrg32k3aM2
	.align		8
        /*0020*/ 	.dword	mrg32k3aM1SubSeq
	.align		8
        /*0028*/ 	.dword	mrg32k3aM2SubSeq
	.align		8
        /*0030*/ 	.dword	mrg32k3aM1Seq
	.align		8
        /*0038*/ 	.dword	mrg32k3aM2Seq


//--------------------- .nv.constant3             --------------------------
	.section	.nv.constant3,"a",@progbits
	.align	8
.nv.constant3:
	.type		__cr_lgamma_table,@object
	.size		__cr_lgamma_table,(.L_8 - __cr_lgamma_table)
__cr_lgamma_table:
        /*0000*/ 	.byte	0x00, 0x00, 0x00, 0x00, 0x00, 0x00, 0x00, 0x00, 0x00, 0x00, 0x00, 0x00, 0x00, 0x00, 0x00, 0x00
        /*0010*/ 	.byte	0xef, 0x39, 0xfa, 0xfe, 0x42, 0x2e, 0xe6, 0x3f, 0x02, 0x20, 0x2a, 0xfa, 0x0b, 0xab, 0xfc, 0x3f
        /*0020*/ 	.byte	0xf9, 0x2c, 0x92, 0x7c, 0xa7, 0x6c, 0x09, 0x40, 0xc9, 0x79, 0x44, 0x3c, 0x64, 0x26, 0x13, 0x40
        /*0030*/ 	.byte	0xca, 0x01, 0xcf, 0x3a, 0x27, 0x51, 0x1a, 0x40, 0x30, 0xcc, 0x2d, 0xf3, 0xe1, 0x0c, 0x21, 0x40
        /*0040*/ 	.byte	0x0d, 0xb7, 0xfc, 0x82, 0x8e, 0x35, 0x25, 0x40
.L_8:


//--------------------- .text._ZN8parallel16monteCarloThreadEmddddPiiiPFddE --------------------------
	.section	.text._ZN8parallel16monteCarloThreadEmddddPiiiPFddE,"ax",@progbits
	.align	128
        .global         _ZN8parallel16monteCarloThreadEmddddPiiiPFddE
        .type           _ZN8parallel16monteCarloThreadEmddddPiiiPFddE,@function
        .size           _ZN8parallel16monteCarloThreadEmddddPiiiPFddE,(.L_x_15 - _ZN8parallel16monteCarloThreadEmddddPiiiPFddE)
        .other          _ZN8parallel16monteCarloThreadEmddddPiiiPFddE,@"STO_CUDA_ENTRY STV_DEFAULT"
_ZN8parallel16monteCarloThreadEmddddPiiiPFddE:
.text._ZN8parallel16monteCarloThreadEmddddPiiiPFddE:
[----:B------:R-:W0:Y:S01]  /*0000*/  LDC R1, c[0x0][0x37c] ;  /* 0x0000df00ff017b82 */ /* 0x000e220000000800 */
[----:B------:R-:W1:Y:S07]  /*0010*/  S2R R3, SR_TID.X ;  /* 0x0000000000037919 */ /* 0x000e6e0000002100 */
[----:B------:R-:W1:Y:S01]  /*0020*/  S2UR UR4, SR_CTAID.X ;  /* 0x00000000000479c3 */ /* 0x000e620000002500 */
[----:B------:R-:W2:Y:S01]  /*0030*/  LDCU UR5, c[0x0][0x3b0] ;  /* 0x00007600ff0577ac */ /* 0x000ea20008000800 */
[----:B0-----:R-:W-:-:S06]  /*0040*/  VIADD R1, R1, 0xffffffd0 ;  /* 0xffffffd001017836 */ /* 0x001fcc0000000000 */
[----:B------:R-:W1:Y:S02]  /*0050*/  LDC R2, c[0x0][0x360] ;  /* 0x0000d800ff027b82 */ /* 0x000e640000000800 */
[----:B-1----:R-:W-:-:S05]  /*0060*/  IMAD R2, R2, UR4, R3 ;  /* 0x0000000402027c24 */ /* 0x002fca000f8e0203 */
[----:B--2---:R-:W-:-:S13]  /*0070*/  ISETP.GE.AND P0, PT, R2, UR5, PT ;  /* 0x0000000502007c0c */ /* 0x004fda000bf06270 */
[----:B------:R-:W-:Y:S05]  /*0080*/  @P0 EXIT ;  /* 0x000000000000094d */ /* 0x000fea0003800000 */
[----:B------:R-:W0:Y:S01]  /*0090*/  LDC.64 R6, c[0x0][0x380] ;  /* 0x0000e000ff067b82 */ /* 0x000e220000000a00 */
[----:B------:R-:W-:Y:S01]  /*00a0*/  ISETP.NE.AND P0, PT, R2, RZ, PT ;  /* 0x000000ff0200720c */ /* 0x000fe20003f05270 */
[----:B------:R-:W1:Y:S01]  /*00b0*/  LDCU.64 UR40, c[0x0][0x358] ;  /* 0x00006b00ff2877ac */ /* 0x000e620008000a00 */
[----:B------:R-:W-:Y:S01]  /*00c0*/  BSSY.RECONVERGENT B0, `(.L_x_0) ;  /* 0x0000260000007945 */ /* 0x000fe20003800200 */
[----:B------:R-:W-:Y:S02]  /*00d0*/  SHF.R.S32.HI R0, RZ, 0x1f, R2 ;  /* 0x0000001fff007819 */ /* 0x000fe40000011402 */
[----:B0-----:R-:W-:Y:S02]  /*00e0*/  LOP3.LUT R6, R6, 0xaad26b49, RZ, 0x3c, !PT ;  /* 0xaad26b4906067812 */ /* 0x001fe400078e3cff */
[----:B------:R-:W-:-:S03]  /*00f0*/  LOP3.LUT R3, R7, 0xf7dcefdd, RZ, 0x3c, !PT ;  /* 0xf7dcefdd07037812 */ /* 0x000fc600078e3cff */
[----:B------:R-:W-:Y:S02]  /*0100*/  IMAD R6, R6, 0x4182bed5, RZ ;  /* 0x4182bed506067824 */ /* 0x000fe400078e02ff */
[----:B------:R-:W-:Y:S02]  /*0110*/  IMAD R5, R3, -0x658354e5, RZ ;  /* 0x9a7cab1b03057824 */ /* 0x000fe400078e02ff */
[C---:B------:R-:W-:Y:S01]  /*0120*/  VIADD R23, R6.reuse, 0x75bcd15 ;  /* 0x075bcd1506177836 */ /* 0x040fe20000000000 */
[C---:B------:R-:W-:Y:S01]  /*0130*/  LOP3.LUT R18, R6.reuse, 0x159a55e5, RZ, 0x3c, !PT ;  /* 0x159a55e506127812 */ /* 0x040fe200078e3cff */
[C---:B------:R-:W-:Y:S01]  /*0140*/  VIADD R19, R5.reuse, 0x1f123bb5 ;  /* 0x1f123bb505137836 */ /* 0x040fe20000000000 */
[C---:B------:R-:W-:Y:S01]  /*0150*/  IADD3 R22, PT, PT, R6.reuse, 0x64f0c9, R5 ;  /* 0x0064f0c906167810 */ /* 0x040fe20007ffe005 */
[----:B------:R-:W-:Y:S01]  /*0160*/  VIADD R17, R6, 0x583f19 ;  /* 0x00583f1906117836 */ /* 0x000fe20000000000 */
[----:B------:R-:W-:Y:S02]  /*0170*/  LOP3.LUT R16, R5, 0x5491333, RZ, 0x3c, !PT ;  /* 0x0549133305107812 */ /* 0x000fe400078e3cff */
[----:B------:R0:W-:Y:S04]  /*0180*/  STL.64 [R1+0x8], R18 ;  /* 0x0000081201007387 */ /* 0x0001e80000100a00 */
[----:B------:R0:W-:Y:S04]  /*0190*/  STL.64 [R1], R22 ;  /* 0x0000001601007387 */ /* 0x0001e80000100a00 */
[----:B------:R0:W-:Y:S01]  /*01a0*/  STL.64 [R1+0x10], R16 ;  /* 0x0000101001007387 */ /* 0x0001e20000100a00 */
[----:B-1----:R-:W-:Y:S05]  /*01b0*/  @!P0 BRA `(.L_x_1) ;  /* 0x0000002400408947 */ /* 0x002fea0003800000 */
[----:B------:R-:W-:Y:S02]  /*01c0*/  IMAD.MOV.U32 R7, RZ, RZ, R0 ;  /* 0x000000ffff077224 */ /* 0x000fe400078e0000 */
[----:B------:R-:W-:Y:S02]  /*01d0*/  IMAD.MOV.U32 R8, RZ, RZ, RZ ;  /* 0x000000ffff087224 */ /* 0x000fe400078e00ff */
[----:B------:R-:W-:-:S07]  /*01e0*/  IMAD.MOV.U32 R10, RZ, RZ, R2 ;  /* 0x000000ffff0a7224 */ /* 0x000fce00078e0002 */
.L_x_10:
[----:B------:R-:W-:Y:S01]  /*01f0*/  LOP3.LUT P0, RZ, R10, 0x3, RZ, 0xc0, !PT ;  /* 0x000000030aff7812 */ /* 0x000fe2000780c0ff */
[----:B------:R-:W-:-:S12]  /*0200*/  BSSY.RECONVERGENT B1, `(.L_x_2) ;  /* 0x0000245000017945 */ /* 0x000fd80003800200 */
[----:B-1----:R-:W-:Y:S05]  /*0210*/  @!P0 BRA `(.L_x_3) ;  /* 0x00000024000c8947 */ /* 0x002fea0003800000 */
[----:B------:R-:W1:Y:S01]  /*0220*/  LDC.64 R4, c[0x4][RZ] ;  /* 0x01000000ff047b82 */ /* 0x000e620000000a00 */
[----:B------:R-:W-:Y:S01]  /*0230*/  IMAD.MOV.U32 R0, RZ, RZ, RZ ;  /* 0x000000ffff007224 */ /* 0x000fe200078e00ff */
[----:B0-----:R-:W-:Y:S02]  /*0240*/  CS2R R16, SRZ ;  /* 0x0000000000107805 */ /* 0x001fe4000001ff00 */
[----:B------:R-:W-:Y:S01]  /*0250*/  CS2R R18, SRZ ;  /* 0x0000000000127805 */ /* 0x000fe2000001ff00 */
[----:B------:R-:W-:Y:S02]  /*0260*/  IMAD.MOV.U32 R23, RZ, RZ, RZ ;  /* 0x000000ffff177224 */ /* 0x000fe400078e00ff */
[----:B-1----:R-:W-:-:S07]  /*0270*/  IMAD.WIDE.U32 R4, R8, 0xc80, R4 ;  /* 0x00000c8008047825 */ /* 0x002fce00078e0004 */
.L_x_5:
[----:B------:R-:W-:-:S06]  /*0280*/  IMAD R9, R0, 0x4, R1 ;  /* 0x0000000400097824 */ /* 0x000fcc00078e0201 */
[----:B------:R-:W5:Y:S01]  /*0290*/  LDL R9, [R9+0x4] ;  /* 0x0000040009097983 */ /* 0x000f620000100800 */
[----:B------:R-:W-:Y:S01]  /*02a0*/  IMAD.SHL.U32 R11, R0, 0x20, RZ ;  /* 0x00000020000b7824 */ /* 0x000fe200078e00ff */
[----:B------:R-:W-:-:S06]  /*02b0*/  UMOV UR4, URZ ;  /* 0x000000ff00047c82 */ /* 0x000fcc0008000000 */
.L_x_4:
[----:B-----5:R-:W-:Y:S01]  /*02c0*/  SHF.R.U32.HI R24, RZ, UR4, R9 ;  /* 0x00000004ff187c19 */ /* 0x020fe20008011609 */
[----:B------:R-:W-:-:S03]  /*02d0*/  VIADD R12, R11, UR4 ;  /* 0x000000040b0c7c36 */ /* 0x000fc60008000000 */
[----:B------:R-:W-:-:S04]  /*02e0*/  LOP3.LUT R13, R24, 0x1, RZ, 0xc0, !PT ;  /* 0x00000001180d7812 */ /* 0x000fc800078ec0ff */
[----:B------:R-:W-:Y:S01]  /*02f0*/  ISETP.NE.U32.AND P0, PT, R13, 0x1, PT ;  /* 0x000000010d00780c */ /* 0x000fe20003f05070 */
[----:B------:R-:W-:-:S03]  /*0300*/  IMAD R13, R12, 0x5, RZ ;  /* 0x000000050c0d7824 */ /* 0x000fc600078e02ff */
[----:B------:R-:W-:Y:S01]  /*0310*/  R2P PR, R24, 0x7e ;  /* 0x0000007e18007804 */ /* 0x000fe20000000000 */
[----:B------:R-:W-:-:S08]  /*0320*/  IMAD.WIDE.U32 R12, R13, 0x4, R4 ;  /* 0x000000040d0c7825 */ /* 0x000fd000078e0004 */
[----:B------:R-:W2:Y:S04]  /*0330*/  @!P0 LDG.E R14, desc[UR40][R12.64+0x10] ;  /* 0x000010280c0e8981 */ /* 0x000ea8000c1e1900 */
[----:B------:R-:W3:Y:S04]  /*0340*/  @P1 LDG.E R20, desc[UR40][R12.64+0x24] ;  /* 0x000024280c141981 */ /* 0x000ee8000c1e1900 */
[----:B------:R-:W4:Y:S04]  /*0350*/  @P2 LDG.E R22, desc[UR40][R12.64+0x38] ;  /* 0x000038280c162981 */ /* 0x000f28000c1e1900 */
[----:B------:R-:W4:Y:S04]  /*0360*/  @P3 LDG.E R26, desc[UR40][R12.64+0x4c] ;  /* 0x00004c280c1a3981 */ /* 0x000f28000c1e1900 */
[----:B------:R-:W4:Y:S04]  /*0370*/  @!P0 LDG.E R15, desc[UR40][R12.64+0x4] ;  /* 0x000004280c0f8981 */ /* 0x000f28000c1e1900 */
[----:B------:R-:W4:Y:S04]  /*0380*/  @!P0 LDG.E R21, desc[UR40][R12.64+0xc] ;  /* 0x00000c280c158981 */ /* 0x000f28000c1e1900 */
[----:B------:R-:W4:Y:S01]  /*0390*/  @P3 LDG.E R25, desc[UR40][R12.64+0x40] ;  /* 0x000040280c193981 */ /* 0x000f22000c1e1900 */
[----:B--2---:R-:W-:-:S03]  /*03a0*/  @!P0 LOP3.LUT R17, R17, R14, RZ, 0x3c, !PT ;  /* 0x0000000e11118212 */ /* 0x004fc600078e3cff */
[----:B------:R-:W2:Y:S01]  /*03b0*/  @!P0 LDG.E R14, desc[UR40][R12.64] ;  /* 0x000000280c0e8981 */ /* 0x000ea2000c1e1900 */
[----:B---3--:R-:W-:-:S03]  /*03c0*/  @P1 LOP3.LUT R17, R17, R20, RZ, 0x3c, !PT ;  /* 0x0000001411111212 */ /* 0x008fc600078e3cff */
[----:B------:R-:W3:Y:S01]  /*03d0*/  @!P0 LDG.E R20, desc[UR40][R12.64+0x8] ;  /* 0x000008280c148981 */ /* 0x000ee2000c1e1900 */
[----:B----4-:R-:W-:-:S03]  /*03e0*/  @P2 LOP3.LUT R17, R17, R22, RZ, 0x3c, !PT ;  /* 0x0000001611112212 */ /* 0x010fc600078e3cff */
[----:B------:R-:W4:Y:S01]  /*03f0*/  @P4 LDG.E R22, desc[UR40][R12.64+0x60] ;  /* 0x000060280c164981 */ /* 0x000f22000c1e1900 */
[----:B------:R-:W-:-:S03]  /*0400*/  @P3 LOP3.LUT R17, R17, R26, RZ, 0x3c, !PT ;  /* 0x0000001a11113212 */ /* 0x000fc600078e3cff */
[----:B------:R-:W4:Y:S01]  /*0410*/  @P5 LDG.E R26, desc[UR40][R12.64+0x74] ;  /* 0x000074280c1a5981 */ /* 0x000f22000c1e1900 */
[----:B------:R-:W-:-:S03]  /*0420*/  @!P0 LOP3.LUT R18, R18, R15, RZ, 0x3c, !PT ;  /* 0x0000000f12128212 */ /* 0x000fc600078e3cff */
[----:B------:R-:W4:Y:S01]  /*0430*/  @P1 LDG.E R15, desc[UR40][R12.64+0x18] ;  /* 0x000018280c0f1981 */ /* 0x000f22000c1e1900 */
[----:B------:R-:W-:-:S03]  /*0440*/  @!P0 LOP3.LUT R16, R16, R21, RZ, 0x3c, !PT ;  /* 0x0000001510108212 */ /* 0x000fc600078e3cff */
[----:B------:R-:W4:Y:S01]  /*0450*/  @P1 LDG.E R21, desc[UR40][R12.64+0x20] ;  /* 0x000020280c151981 */ /* 0x000f22000c1e1900 */
[----:B--2---:R-:W-:-:S03]  /*0460*/  @!P0 LOP3.LUT R23, R23, R14, RZ, 0x3c, !PT ;  /* 0x0000000e17178212 */ /* 0x004fc600078e3cff */
[----:B------:R-:W2:Y:S01]  /*0470*/  @P1 LDG.E R14, desc[UR40][R12.64+0x14] ;  /* 0x000014280c0e1981 */ /* 0x000ea2000c1e1900 */
[----:B---3--:R-:W-:-:S03]  /*0480*/  @!P0 LOP3.LUT R19, R19, R20, RZ, 0x3c, !PT ;  /* 0x0000001413138212 */ /* 0x008fc600078e3cff */
[----:B------:R-:W3:Y:S01]  /*0490*/  @P1 LDG.E R20, desc[UR40][R12.64+0x1c] ;  /* 0x00001c280c141981 */ /* 0x000ee2000c1e1900 */
[----:B----4-:R-:W-:-:S03]  /*04a0*/  @P4 LOP3.LUT R17, R17, R22, RZ, 0x3c, !PT ;  /* 0x0000001611114212 */ /* 0x010fc600078e3cff */
[----:B------:R-:W4:Y:S01]  /*04b0*/  @P2 LDG.E R22, desc[UR40][R12.64+0x28] ;  /* 0x000028280c162981 */ /* 0x000f22000c1e1900 */
[----:B------:R-:W-:-:S03]  /*04c0*/  @P1 LOP3.LUT R18, R18, R15, RZ, 0x3c, !PT ;  /* 0x0000000f12121212 */ /* 0x000fc600078e3cff */
[----:B------:R-:W4:Y:S01]  /*04d0*/  @P2 LDG.E R15, desc[UR40][R12.64+0x2c] ;  /* 0x00002c280c0f2981 */ /* 0x000f22000c1e1900 */
[----:B------:R-:W-:-:S03]  /*04e0*/  @P1 LOP3.LUT R16, R16, R21, RZ, 0x3c, !PT ;  /* 0x0000001510101212 */ /* 0x000fc600078e3cff */
[----:B------:R-:W4:Y:S01]  /*04f0*/  @P2 LDG.E R21, desc[UR40][R12.64+0x34] ;  /* 0x000034280c152981 */ /* 0x000f22000c1e1900 */
[----:B--2---:R-:W-:-:S03]  /*0500*/  @P1 LOP3.LUT R23, R23, R14, RZ, 0x3c, !PT ;  /* 0x0000000e17171212 */ /* 0x004fc600078e3cff */
[----:B------:R-:W2:Y:S01]  /*0510*/  @P2 LDG.E R14, desc[UR40][R12.64+0x30] ;  /* 0x000030280c0e2981 */ /* 0x000ea2000c1e1900 */
[----:B---3--:R-:W-:-:S03]  /*0520*/  @P1 LOP3.LUT R19, R19, R20, RZ, 0x3c, !PT ;  /* 0x0000001413131212 */ /* 0x008fc600078e3cff */
[----:B------:R-:W3:Y:S01]  /*0530*/  @P3 LDG.E R20, desc[UR40][R12.64+0x3c] ;  /* 0x00003c280c143981 */ /* 0x000ee2000c1e1900 */
[----:B----4-:R-:W-:-:S03]  /*0540*/  @P2 LOP3.LUT R23, R23, R22, RZ, 0x3c, !PT ;  /* 0x0000001617172212 */ /* 0x010fc600078e3cff */
[----:B------:R-:W4:Y:S01]  /*0550*/  @P3 LDG.E R22, desc[UR40][R12.64+0x44] ;  /* 0x000044280c163981 */ /* 0x000f22000c1e1900 */
[----:B------:R-:W-:-:S03]  /*0560*/  @P2 LOP3.LUT R18, R18, R15, RZ, 0x3c, !PT ;  /* 0x0000000f12122212 */ /* 0x000fc600078e3cff */
[----:B------:R-:W4:Y:S01]  /*0570*/  @P3 LDG.E R15, desc[UR40][R12.64+0x48] ;  /* 0x000048280c0f3981 */ /* 0x000f22000c1e1900 */
[----:B------:R-:W-:Y:S02]  /*0580*/  @P2 LOP3.LUT R16, R16, R21, RZ, 0x3c, !PT ;  /* 0x0000001510102212 */ /* 0x000fe400078e3cff */
[----:B------:R-:W-:Y:S01]  /*0590*/  @P3 LOP3.LUT R18, R18, R25, RZ, 0x3c, !PT ;  /* 0x0000001912123212 */ /* 0x000fe200078e3cff */
[----:B------:R-:W4:Y:S04]  /*05a0*/  @P4 LDG.E R21, desc[UR40][R12.64+0x54] ;  /* 0x000054280c154981 */ /* 0x000f28000c1e1900 */
        /* <DEDUP_REMOVED lines=19> */
[----:B------:R-:W-:Y:S02]  /*06e0*/  LOP3.LUT P0, RZ, R24, 0x80, RZ, 0xc0, !PT ;  /* 0x0000008018ff7812 */ /* 0x000fe4000780c0ff */
[----:B------:R-:W-:Y:S02]  /*06f0*/  @P5 LOP3.LUT R17, R17, R26, RZ, 0x3c, !PT ;  /* 0x0000001a11115212 */ /* 0x000fe400078e3cff */
[----:B------:R-:W4:Y:S01]  /*0700*/  @P6 LDG.E R26, desc[UR40][R12.64+0x88] ;  /* 0x000088280c1a6981 */ /* 0x000f22000c1e1900 */
[----:B------:R-:W-:-:S03]  /*0710*/  @P5 LOP3.LUT R18, R18, R15, RZ, 0x3c, !PT ;  /* 0x0000000f12125212 */ /* 0x000fc600078e3cff */
[----:B------:R-:W4:Y:S01]  /*0720*/  @P6 LDG.E R15, desc[UR40][R12.64+0x84] ;  /* 0x000084280c0f6981 */ /* 0x000f22000c1e1900 */
[----:B------:R-:W-:-:S04]  /*0730*/  @P5 LOP3.LUT R16, R16, R21, RZ, 0x3c, !PT ;  /* 0x0000001510105212 */ /* 0x000fc800078e3cff */
        /* <DEDUP_REMOVED lines=9> */
[----:B------:R-:W-:Y:S02]  /*07d0*/  @P6 LOP3.LUT R17, R17, R26, RZ, 0x3c, !PT ;  /* 0x0000001a11116212 */ /* 0x000fe400078e3cff */
[----:B------:R-:W-:Y:S02]  /*07e0*/  @P6 LOP3.LUT R16, R16, R15, RZ, 0x3c, !PT ;  /* 0x0000000f10106212 */ /* 0x000fe400078e3cff */
[----:B------:R-:W-:Y:S02]  /*07f0*/  @P0 LOP3.LUT R18, R18, R21, RZ, 0x3c, !PT ;  /* 0x0000001512120212 */ /* 0x000fe400078e3cff */
[----:B------:R-:W-:Y:S02]  /*0800*/  @P0 LOP3.LUT R16, R16, R25, RZ, 0x3c, !PT ;  /* 0x0000001910100212 */ /* 0x000fe400078e3cff */
[----:B--2---:R-:W-:Y:S02]  /*0810*/  @P0 LOP3.LUT R23, R23, R14, RZ, 0x3c, !PT ;  /* 0x0000000e17170212 */ /* 0x004fe400078e3cff */
[----:B---3--:R-:W-:-:S02]  /*0820*/  @P0 LOP3.LUT R19, R19, R20, RZ, 0x3c, !PT ;  /* 0x0000001413130212 */ /* 0x008fc400078e3cff */
[----:B----4-:R-:W-:Y:S02]  /*0830*/  @P0 LOP3.LUT R17, R17, R22, RZ, 0x3c, !PT ;  /* 0x0000001611110212 */ /* 0x010fe400078e3cff */
[----:B------:R-:W-:-:S13]  /*0840*/  R2P PR, R24.B1, 0x7f ;  /* 0x0000007f18007804 */ /* 0x000fda0000001000 */
[----:B------:R-:W2:Y:S04]  /*0850*/  @P0 LDG.E R14, desc[UR40][R12.64+0xa0] ;  /* 0x0000a0280c0e0981 */ /* 0x000ea8000c1e1900 */
[----:B------:R-:W3:Y:S04]  /*0860*/  @P0 LDG.E R15, desc[UR40][R12.64+0xa4] ;  /* 0x0000a4280c0f0981 */ /* 0x000ee8000c1e1900 */
[----:B------:R-:W4:Y:S04]  /*0870*/  @P0 LDG.E R20, desc[UR40][R12.64+0xa8] ;  /* 0x0000a8280c140981 */ /* 0x000f28000c1e1900 */
[----:B------:R-:W4:Y:S04]  /*0880*/  @P0 LDG.E R21, desc[UR40][R12.64+0xac] ;  /* 0x0000ac280c150981 */ /* 0x000f28000c1e1900 */
[----:B------:R-:W4:Y:S04]  /*0890*/  @P0 LDG.E R22, desc[UR40][R12.64+0xb0] ;  /* 0x0000b0280c160981 */ /* 0x000f28000c1e1900 */
        /* <DEDUP_REMOVED lines=12> */
[----:B------:R-:W-:-:S03]  /*0960*/  LOP3.LUT P0, RZ, R24, 0x8000, RZ, 0xc0, !PT ;  /* 0x0000800018ff7812 */ /* 0x000fc6000780c0ff */
        /* <DEDUP_REMOVED lines=22> */
[----:B------:R-:W-:Y:S01]  /*0ad0*/  @P2 LOP3.LUT R16, R16, R21, RZ, 0x3c, !PT ;  /* 0x0000001510102212 */ /* 0x000fe200078e3cff */
[----:B------:R-:W4:Y:S04]  /*0ae0*/  @P4 LDG.E R25, desc[UR40][R12.64+0xfc] ;  /* 0x0000fc280c194981 */ /* 0x000f28000c1e1900 */
        /* <DEDUP_REMOVED lines=27> */
[----:B------:R-:W4:Y:S01]  /*0ca0*/  @P0 LDG.E R26, desc[UR40][R12.64+0x13c] ;  /* 0x00013c280c1a0981 */ /* 0x000f22000c1e1900 */
[----:B------:R-:W-:-:S03]  /*0cb0*/  @P5 LOP3.LUT R16, R16, R21, RZ, 0x3c, !PT ;  /* 0x0000001510105212 */ /* 0x000fc600078e3cff */
[----:B------:R-:W4:Y:S04]  /*0cc0*/  @P0 LDG.E R21, desc[UR40][R12.64+0x130] ;  /* 0x000130280c150981 */ /* 0x000f28000c1e1900 */
[----:B------:R-:W4:Y:S01]  /*0cd0*/  @P0 LDG.E R25, desc[UR40][R12.64+0x138] ;  /* 0x000138280c190981 */ /* 0x000f22000c1e1900 */
[----:B------:R-:W-:-:S04]  /*0ce0*/  UIADD3 UR4, UPT, UPT, UR4, 0x10, URZ ;  /* 0x0000001004047890 */ /* 0x000fc8000fffe0ff */
[----:B------:R-:W-:Y:S01]  /*0cf0*/  UISETP.NE.AND UP0, UPT, UR4, 0x20, UPT ;  /* 0x000000200400788c */ /* 0x000fe2000bf05270 */
[----:B------:R-:W-:Y:S02]  /*0d00*/  @P0 LOP3.LUT R23, R23, R22, RZ, 0x3c, !PT ;  /* 0x0000001617170212 */ /* 0x000fe400078e3cff */
[----:B--2---:R-:W-:Y:S02]  /*0d10*/  @P6 LOP3.LUT R19, R19, R14, RZ, 0x3c, !PT ;  /* 0x0000000e13136212 */ /* 0x004fe400078e3cff */
[----:B---3--:R-:W-:Y:S02]  /*0d20*/  @P6 LOP3.LUT R16, R16, R15, RZ, 0x3c, !PT ;  /* 0x0000000f10106212 */ /* 0x008fe400078e3cff */
[----:B----4-:R-:W-:Y:S02]  /*0d30*/  @P6 LOP3.LUT R17, R17, R20, RZ, 0x3c, !PT ;  /* 0x0000001411116212 */ /* 0x010fe400078e3cff */
[----:B------:R-:W-:Y:S02]  /*0d40*/  @P0 LOP3.LUT R19, R19, R24, RZ, 0x3c, !PT ;  /* 0x0000001813130212 */ /* 0x000fe400078e3cff */
[----:B------:R-:W-:-:S02]  /*0d50*/  @P0 LOP3.LUT R17, R17, R26, RZ, 0x3c, !PT ;  /* 0x0000001a11110212 */ /* 0x000fc400078e3cff */
[----:B------:R-:W-:Y:S02]  /*0d60*/  @P0 LOP3.LUT R18, R18, R21, RZ, 0x3c, !PT ;  /* 0x0000001512120212 */ /* 0x000fe400078e3cff */
[----:B------:R-:W-:Y:S01]  /*0d70*/  @P0 LOP3.LUT R16, R16, R25, RZ, 0x3c, !PT ;  /* 0x0000001910100212 */ /* 0x000fe200078e3cff */
[----:B------:R-:W-:Y:S06]  /*0d80*/  BRA.U UP0, `(.L_x_4) ;  /* 0xfffffff5004c7547 */ /* 0x000fec000b83ffff */
[----:B------:R-:W-:-:S05]  /*0d90*/  VIADD R0, R0, 0x1 ;  /* 0x0000000100007836 */ /* 0x000fca0000000000 */
[----:B------:R-:W-:-:S13]  /*0da0*/  ISETP.NE.AND P0, PT, R0, 0x5, PT ;  /* 0x000000050000780c */ /* 0x000fda0003f05270 */
[----:B------:R-:W-:Y:S05]  /*0db0*/  @P0 BRA `(.L_x_5) ;  /* 0xfffffff400300947 */ /* 0x000fea000383ffff */
[----:B------:R-:W-:Y:S01]  /*0dc0*/  LOP3.LUT R0, R10, 0x3, RZ, 0xc0, !PT ;  /* 0x000000030a007812 */ /* 0x000fe200078ec0ff */
[----:B------:R1:W-:Y:S03]  /*0dd0*/  STL [R1+0x4], R23 ;  /* 0x0000041701007387 */ /* 0x0003e60000100800 */
[----:B------:R-:W-:Y:S01]  /*0de0*/  ISETP.NE.U32.AND P0, PT, R0, 0x1, PT ;  /* 0x000000010000780c */ /* 0x000fe20003f05070 */
[----:B------:R1:W-:Y:S03]  /*0df0*/  STL.64 [R1+0x8], R18 ;  /* 0x0000081201007387 */ /* 0x0003e60000100a00 */
[----:B------:R-:W-:Y:S01]  /*0e00*/  ISETP.NE.AND.EX P0, PT, RZ, RZ, PT, P0 ;  /* 0x000000ffff00720c */ /* 0x000fe20003f05300 */
[----:B------:R1:W-:-:S12]  /*0e10*/  STL.64 [R1+0x10], R16 ;  /* 0x0000101001007387 */ /* 0x0003d80000100a00 */
[----:B-1----:R-:W-:Y:S05]  /*0e20*/  @!P0 BRA `(.L_x_3) ;  /* 0x0000001800088947 */ /* 0x002fea0003800000 */
[----:B------:R-:W-:Y:S01]  /*0e30*/  UMOV UR4, URZ ;  /* 0x000000ff00047c82 */ /* 0x000fe20008000000 */
[----:B------:R-:W-:Y:S01]  /*0e40*/  UMOV UR5, URZ ;  /* 0x000000ff00057c82 */ /* 0x000fe20008000000 */
[----:B------:R-:W-:Y:S02]  /*0e50*/  IMAD.MOV.U32 R0, RZ, RZ, RZ ;  /* 0x000000ffff007224 */ /* 0x000fe400078e00ff */
[----:B------:R-:W-:Y:S02]  /*0e60*/  IMAD.MOV.U32 R23, RZ, RZ, RZ ;  /* 0x000000ffff177224 */ /* 0x000fe400078e00ff */
[----:B------:R-:W-:Y:S02]  /*0e70*/  IMAD.U32 R17, RZ, RZ, UR4 ;  /* 0x00000004ff117e24 */ /* 0x000fe4000f8e00ff */
[----:B------:R-:W-:Y:S02]  /*0e80*/  IMAD.U32 R16, RZ, RZ, UR5 ;  /* 0x00000005ff107e24 */ /* 0x000fe4000f8e00ff */
[----:B------:R-:W-:-:S02]  /*0e90*/  IMAD.U32 R19, RZ, RZ, UR4 ;  /* 0x00000004ff137e24 */ /* 0x000fc4000f8e00ff */
[----:B------:R-:W-:-:S07]  /*0ea0*/  IMAD.U32 R18, RZ, RZ, UR5 ;  /* 0x00000005ff127e24 */ /* 0x000fce000f8e00ff */
.L_x_7:
[----:B------:R-:W-:-:S06]  /*0eb0*/  IMAD R9, R0, 0x4, R1 ;  /* 0x0000000400097824 */ /* 0x000fcc00078e0201 */
[----:B------:R-:W5:Y:S01]  /*0ec0*/  LDL R9, [R9+0x4] ;  /* 0x0000040009097983 */ /* 0x000f620000100800 */
[----:B------:R-:W-:Y:S01]  /*0ed0*/  IMAD.SHL.U32 R11, R0, 0x20, RZ ;  /* 0x00000020000b7824 */ /* 0x000fe200078e00ff */
[----:B------:R-:W-:-:S06]  /*0ee0*/  UMOV UR4, URZ ;  /* 0x000000ff00047c82 */ /* 0x000fcc0008000000 */
.L_x_6:
        /* <DEDUP_REMOVED lines=182> */
[----:B-1----:R-:W-:Y:S05]  /*1a50*/  @P0 BRA `(.L_x_3) ;  /* 0x0000000800fc0947 */ /* 0x002fea0003800000 */
        /* <DEDUP_REMOVED lines=8> */
.L_x_9:
[----:B------:R-:W-:-:S06]  /*1ae0*/  IMAD R9, R0, 0x4, R1 ;  /* 0x0000000400097824 */ /* 0x000fcc00078e0201 */
[----:B------:R-:W5:Y:S01]  /*1af0*/  LDL R9, [R9+0x4] ;  /* 0x0000040009097983 */ /* 0x000f620000100800 */
[----:B------:R-:W-:Y:S01]  /*1b00*/  IMAD.SHL.U32 R11, R0, 0x20, RZ ;  /* 0x00000020000b7824 */ /* 0x000fe200078e00ff */
[----:B------:R-:W-:-:S06]  /*1b10*/  UMOV UR4, URZ ;  /* 0x000000ff00047c82 */ /* 0x000fcc0008000000 */
.L_x_8:
        /* <DEDUP_REMOVED lines=176> */
[----:B------:R1:W-:Y:S04]  /*2620*/  STL [R1+0x4], R23 ;  /* 0x0000041701007387 */ /* 0x0003e80000100800 */
[----:B------:R1:W-:Y:S04]  /*2630*/  STL.64 [R1+0x8], R18 ;  /* 0x0000081201007387 */ /* 0x0003e80000100a00 */
[----:B------:R1:W-:Y:S02]  /*2640*/  STL.64 [R1+0x10], R16 ;  /* 0x0000101001007387 */ /* 0x0003e40000100a00 */
.L_x_3:
[----:B------:R-:W-:Y:S05]  /*2650*/  BSYNC.RECONVERGENT B1 ;  /* 0x0000000000017941 */ /* 0x000fea0003800200 */
.L_x_2:
[----:B------:R-:W-:Y:S01]  /*2660*/  ISETP.GT.U32.AND P0, PT, R10, 0x3, PT ;  /* 0x000000030a00780c */ /* 0x000fe20003f04070 */
[----:B------:R-:W-:Y:S01]  /*2670*/  VIADD R8, R8, 0x1 ;  /* 0x0000000108087836 */ /* 0x000fe20000000000 */
[--C-:B------:R-:W-:Y:S02]  /*2680*/  SHF.R.U64 R10, R10, 0x2, R7.reuse ;  /* 0x000000020a0a7819 */ /* 0x100fe40000001207 */
[----:B------:R-:W-:Y:S02]  /*2690*/  ISETP.GT.U32.AND.EX P0, PT, R7, RZ, PT, P0 ;  /* 0x000000ff0700720c */ /* 0x000fe40003f04100 */
[----:B------:R-:W-:-:S11]  /*26a0*/  SHF.R.U32.HI R7, RZ, 0x2, R7 ;  /* 0x00000002ff077819 */ /* 0x000fd60000011607 */
[----:B------:R-:W-:Y:S05]  /*26b0*/  @P0 BRA `(.L_x_10) ;  /* 0xffffffd800cc0947 */ /* 0x000fea000383ffff */
.L_x_1:
[----:B------:R-:W-:Y:S05]  /*26c0*/  BSYNC.RECONVERGENT B0 ;  /* 0x0000000000007941 */ /* 0x000fea0003800200 */
.L_x_0:
[----:B------:R-:W2:Y:S01]  /*26d0*/  LDCU UR4, c[0x0][0x3b4] ;  /* 0x00007680ff0477ac */ /* 0x000ea20008000800 */
[----:B------:R-:W-:Y:S01]  /*26e0*/  IMAD.MOV.U32 R26, RZ, RZ, RZ ;  /* 0x000000ffff1a7224 */ /* 0x000fe200078e00ff */
[----:B--2---:R-:W-:-:S09]  /*26f0*/  UISETP.GE.AND UP0, UPT, UR4, 0x1, UPT ;  /* 0x000000010400788c */ /* 0x004fd2000bf06270 */
[----:B------:R-:W-:Y:S05]  /*2700*/  BRA.U !UP0, `(.L_x_11) ;  /* 0x0000000d08187547 */ /* 0x000fea000b800000 */
[----:B------:R-:W2:Y:S01]  /*2710*/  LDC.64 R36, c[0x0][0x388] ;  /* 0x0000e200ff247b82 */ /* 0x000ea20000000a00 */
[----:B------:R-:W2:Y:S01]  /*2720*/  LDCU.128 UR8, c[0x0][0x390] ;  /* 0x00007200ff0877ac */ /* 0x000ea20008000c00 */
[----:B------:R-:W-:Y:S02]  /*2730*/  IMAD R0, R3, -0x658354e5, R6 ;  /* 0x9a7cab1b03007824 */ /* 0x000fe400078e0206 */
[----:B------:R-:W-:Y:S01]  /*2740*/  IMAD.MOV.U32 R26, RZ, RZ, RZ ;  /* 0x000000ffff1a7224 */ /* 0x000fe200078e00ff */
[----:B------:R-:W-:Y:S01]  /*2750*/  UISETP.NE.AND UP0, UPT, UR4, 0x1, UPT ;  /* 0x000000010400788c */ /* 0x000fe2000bf05270 */
[----:B------:R-:W-:Y:S02]  /*2760*/  VIADD R25, R0, 0x64f0c9 ;  /* 0x0064f0c900197836 */ /* 0x000fe40000000000 */
[----:B------:R-:W3:Y:S01]  /*2770*/  LDC.64 R30, c[0x0][0x3a0] ;  /* 0x0000e800ff1e7b82 */ /* 0x000ee20000000a00 */
[----:B--2---:R-:W-:Y:S02]  /*2780*/  DADD R36, -R36, UR8 ;  /* 0x0000000824247e29 */ /* 0x004fe40008000100 */
[----:B---3--:R-:W-:-:S03]  /*2790*/  DADD R30, R30, -UR10 ;  /* 0x8000000a1e1e7e29 */ /* 0x008fc60008000000 */
[----:B------:R-:W-:Y:S08]  /*27a0*/  BRA.U !UP0, `(.L_x_12) ;  /* 0x0000000508fc7547 */ /* 0x000ff0000b800000 */
[----:B------:R-:W-:Y:S01]  /*27b0*/  ULOP3.LUT UR4, UR4, 0x7ffffffe, URZ, 0xc0, !UPT ;  /* 0x7ffffffe04047892 */ /* 0x000fe2000f8ec0ff */
[----:B------:R-:W-:Y:S01]  /*27c0*/  BSSY.RECONVERGENT B6, `(.L_x_12) ;  /* 0x000007d000067945 */ /* 0x000fe20003800200 */
[----:B------:R-:W-:Y:S01]  /*27d0*/  VIADD R0, R0, 0x912ef1 ;  /* 0x00912ef100007836 */ /* 0x000fe20000000000 */
[----:B------:R-:W2:Y:S01]  /*27e0*/  LDCU.64 UR36, c[0x0][0x388] ;  /* 0x00007100ff2477ac */ /* 0x000ea20008000a00 */
[----:B------:R-:W-:Y:S01]  /*27f0*/  IMAD.MOV.U32 R26, RZ, RZ, RZ ;  /* 0x000000ffff1a7224 */ /* 0x000fe200078e00ff */
[----:B------:R-:W-:Y:S01]  /*2800*/  UIADD3 UR4, UPT, UPT, -UR4, URZ, URZ ;  /* 0x000000ff04047290 */ /* 0x000fe2000fffe1ff */
[----:B------:R-:W3:Y:S05]  /*2810*/  LDCU.64 UR38, c[0x0][0x398] ;  /* 0x00007300ff2677ac */ /* 0x000eea0008000a00 */
[----:B------:R-:W-:-:S07]  /*2820*/  IMAD.U32 R24, RZ, RZ, UR4 ;  /* 0x00000004ff187e24 */ /* 0x000fce000f8e00ff */
.L_x_13:
[----:B------:R-:W-:Y:S01]  /*2830*/  SHF.R.U32.HI R4, RZ, 0x2, R23 ;  /* 0x00000002ff047819 */ /* 0x000fe20000011617 */
[----:B------:R-:W-:Y:S01]  /*2840*/  IMAD.SHL.U32 R3, R17, 0x10, RZ ;  /* 0x0000001011037824 */ /* 0x000fe200078e00ff */
[----:B------:R-:W-:Y:S01]  /*2850*/  SHF.R.U32.HI R7, RZ, 0x2, R18 ;  /* 0x00000002ff077819 */ /* 0x000fe20000011612 */
[----:B0-----:R-:W-:Y:S01]  /*2860*/  VIADD R22, R0, 0xffd3c1d8 ;  /* 0xffd3c1d800167836 */ /* 0x001fe20000000000 */
[----:B------:R-:W-:Y:S01]  /*2870*/  LOP3.LUT R4, R4, R23, RZ, 0x3c, !PT ;  /* 0x0000001704047212 */ /* 0x000fe200078e3cff */
[----:B------:R-:W-:Y:S01]  /*2880*/  IMAD.MOV.U32 R10, RZ, RZ, 0x0 ;  /* 0x00000000ff0a7424 */ /* 0x000fe200078e00ff */
[----:B------:R-:W-:Y:S01]  /*2890*/  LOP3.LUT R7, R7, R18, RZ, 0x3c, !PT ;  /* 0x0000001207077212 */ /* 0x000fe200078e3cff */
[----:B------:R-:W-:Y:S01]  /*28a0*/  IMAD.MOV.U32 R11, RZ, RZ, 0x3ca00000 ;  /* 0x3ca00000ff0b7424 */ /* 0x000fe200078e00ff */
[----:B------:R-:W-:Y:S01]  /*28b0*/  SHF.R.U32.HI R6, RZ, 0x2, R19 ;  /* 0x00000002ff067819 */ /* 0x000fe20000011613 */
[----:B------:R-:W-:Y:S01]  /*28c0*/  IMAD.SHL.U32 R5, R4, 0x2, RZ ;  /* 0x0000000204057824 */ /* 0x000fe200078e00ff */
[----:B------:R-:W-:Y:S01]  /*28d0*/  MOV R20, 0x2b50 ;  /* 0x00002b5000147802 */ /* 0x000fe20000000f00 */
[----:B------:R-:W-:Y:S01]  /*28e0*/  VIADD R24, R24, 0x2 ;  /* 0x0000000218187836 */ /* 0x000fe20000000000 */
[----:B------:R-:W-:Y:S01]  /*28f0*/  LOP3.LUT R6, R6, R19, RZ, 0x3c, !PT ;  /* 0x0000001306067212 */ /* 0x000fe200078e3cff */
[----:B------:R-:W-:Y:S01]  /*2900*/  IMAD.MOV.U32 R25, RZ, RZ, R0 ;  /* 0x000000ffff197224 */ /* 0x000fe200078e0000 */
[----:B------:R-:W-:Y:S01]  /*2910*/  LOP3.LUT R4, R4, R5, R3, 0x96, !PT ;  /* 0x0000000504047212 */ /* 0x000fe200078e9603 */
[----:B------:R-:W-:Y:S01]  /*2920*/  IMAD.SHL.U32 R3, R7, 0x2, RZ ;  /* 0x0000000207037824 */ /* 0x000fe200078e00ff */
[----:B------:R-:W-:Y:S01]  /*2930*/  SHF.R.U32.HI R5, RZ, 0x2, R16 ;  /* 0x00000002ff057819 */ /* 0x000fe20000011610 */
[----:B------:R-:W-:Y:S01]  /*2940*/  IMAD.MOV.U32 R21, RZ, RZ, 0x0 ;  /* 0x00000000ff157424 */ /* 0x000fe200078e00ff */
[----:B-1----:R-:W-:-:S02]  /*2950*/  LOP3.LUT R18, R4, R17, RZ, 0x3c, !PT ;  /* 0x0000001104127212 */ /* 0x002fc400078e3cff */
[----:B------:R-:W-:Y:S02]  /*2960*/  LOP3.LUT R5, R5, R16, RZ, 0x3c, !PT ;  /* 0x0000001005057212 */ /* 0x000fe400078e3cff */
[----:B------:R-:W-:Y:S01]  /*2970*/  IADD3 R13, PT, PT, R22, 0x587c5, R18 ;  /* 0x000587c5160d7810 */ /* 0x000fe20007ffe012 */
[----:B------:R-:W-:Y:S01]  /*2980*/  IMAD.SHL.U32 R4, R18, 0x10, RZ ;  /* 0x0000001012047824 */ /* 0x000fe200078e00ff */
[----:B------:R-:W-:-:S04]  /*2990*/  ISETP.NE.AND P0, PT, R24, RZ, PT ;  /* 0x000000ff1800720c */ /* 0x000fc80003f05270 */
[----:B------:R-:W-:Y:S01]  /*29a0*/  LOP3.LUT R3, R7, R3, R4, 0x96, !PT ;  /* 0x0000000307037212 */ /* 0x000fe200078e9604 */
[----:B------:R-:W-:Y:S01]  /*29b0*/  IMAD.SHL.U32 R4, R6, 0x2, RZ ;  /* 0x0000000206047824 */ /* 0x000fe200078e00ff */
[----:B------:R-:W-:Y:S02]  /*29c0*/  P2R R27, PR, RZ, 0x1 ;  /* 0x00000001ff1b7803 */ /* 0x000fe40000000000 */
[----:B------:R-:W-:-:S05]  /*29d0*/  LOP3.LUT R19, R3, R18, RZ, 0x3c, !PT ;  /* 0x0000001203137212 */ /* 0x000fca00078e3cff */
[----:B------:R-:W-:-:S05]  /*29e0*/  IMAD.SHL.U32 R3, R19, 0x10, RZ ;  /* 0x0000001013037824 */ /* 0x000fca00078e00ff */
[----:B------:R-:W-:Y:S01]  /*29f0*/  LOP3.LUT R4, R6, R4, R3, 0x96, !PT ;  /* 0x0000000406047212 */ /* 0x000fe200078e9603 */
[----:B------:R-:W-:-:S03]  /*2a00*/  IMAD.SHL.U32 R3, R5, 0x2, RZ ;  /* 0x0000000205037824 */ /* 0x000fc600078e00ff */
[----:B------:R-:W-:Y:S02]  /*2a10*/  LOP3.LUT R16, R4, R19, RZ, 0x3c, !PT ;  /* 0x0000001304107212 */ /* 0x000fe400078e3cff */
[----:B------:R-:W-:-:S03]  /*2a20*/  IADD3 R4, PT, PT, R22, 0xb0f8a, R19 ;  /* 0x000b0f8a16047810 */ /* 0x000fc60007ffe013 */
[----:B------:R-:W-:-:S05]  /*2a30*/  IMAD.SHL.U32 R6, R16, 0x10, RZ ;  /* 0x0000001010067824 */ /* 0x000fca00078e00ff */
[----:B------:R-:W-:Y:S01]  /*2a40*/  LOP3.LUT R3, R5, R3, R6, 0x96, !PT ;  /* 0x0000000305037212 */ /* 0x000fe200078e9606 */
[----:B------:R-:W-:Y:S01]  /*2a50*/  IMAD.WIDE.U32 R4, R4, 0x200000, RZ ;  /* 0x0020000004047825 */ /* 0x000fe200078e00ff */
[----:B------:R-:W0:Y:S02]  /*2a60*/  LDC.64 R6, c[0x0][0x3b8] ;  /* 0x0000ee00ff067b82 */ /* 0x000e240000000a00 */
[----:B------:R-:W-:Y:S02]  /*2a70*/  LOP3.LUT R23, R3, R16, RZ, 0x3c, !PT ;  /* 0x0000001003177212 */ /* 0x000fe400078e3cff */
[C---:B------:R-:W-:Y:S02]  /*2a80*/  IADD3 R3, PT, PT, R22.reuse, 0x10974f, R16 ;  /* 0x0010974f16037810 */ /* 0x040fe40007ffe010 */
[----:B------:R-:W-:Y:S02]  /*2a90*/  IADD3 R8, PT, PT, R22, 0x161f14, R23 ;  /* 0x00161f1416087810 */ /* 0x000fe40007ffe017 */
[----:B------:R-:W-:Y:S01]  /*2aa0*/  LOP3.LUT R12, R4, R13, RZ, 0x3c, !PT ;  /* 0x0000000d040c7212 */ /* 0x000fe200078e3cff */
[----:B------:R-:W-:-:S02]  /*2ab0*/  IMAD.MOV.U32 R13, RZ, RZ, R5 ;  /* 0x000000ffff0d7224 */ /* 0x000fc400078e0005 */
[----:B------:R-:W-:Y:S02]  /*2ac0*/  IMAD.WIDE.U32 R8, R8, 0x200000, RZ ;  /* 0x0020000008087825 */ /* 0x000fe400078e00ff */
[----:B------:R-:W1:Y:S01]  /*2ad0*/  I2F.F64.U64 R4, R12 ;  /* 0x0000000c00047312 */ /* 0x000e620000301800 */
[----:B------:R-:W-:-:S07]  /*2ae0*/  LOP3.LUT R8, R8, R3, RZ, 0x3c, !PT ;  /* 0x0000000308087212 */ /* 0x000fce00078e3cff */
[----:B------:R-:W4:Y:S01]  /*2af0*/  I2F.F64.U64 R8, R8 ;  /* 0x0000000800087312 */ /* 0x000f220000301800 */
[----:B-1----:R-:W-:-:S08]  /*2b00*/  DFMA R4, R4, R10, 5.5511151231257827021e-17 ;  /* 0x3c9000000404742b */ /* 0x002fd0000000000a */
[----:B--2---:R-:W-:Y:S02]  /*2b10*/  DFMA R4, R36, R4, UR36 ;  /* 0x0000002424047e2b */ /* 0x004fe40008000004 */
[----:B----4-:R-:W-:-:S08]  /*2b20*/  DFMA R28, R8, R10, 5.5511151231257827021e-17 ;  /* 0x3c900000081c742b */ /* 0x010fd0000000000a */
[----:B---3--:R-:W-:-:S11]  /*2b30*/  DFMA R28, R30, R28, UR38 ;  /* 0x000000261e1c7e2b */ /* 0x008fd6000800001c */
[----:B0-----:R-:W-:Y:S05]  /*2b40*/  CALL.REL.NOINC R6 `(_ZN8parallel16monteCarloThreadEmddddPiiiPFddE) ;  /* 0xffffffd4062c7344 */ /* 0x001fea0003c3ffff */
[----:B------:R-:W-:Y:S01]  /*2b50*/  SHF.R.U32.HI R0, RZ, 0x2, R17 ;  /* 0x00000002ff007819 */ /* 0x000fe20000011611 */
[----:B------:R-:W-:Y:S01]  /*2b60*/  IMAD.SHL.U32 R3, R23, 0x10, RZ ;  /* 0x0000001017037824 */ /* 0x000fe200078e00ff */
[----:B------:R-:W-:Y:S01]  /*2b70*/  SHF.R.U32.HI R7, RZ, 0x2, R18 ;  /* 0x00000002ff077819 */ /* 0x000fe20000011612 */
[C---:B------:R-:W-:Y:S01]  /*2b80*/  DSETP.GTU.AND P0, PT, R28.reuse, R4, PT ;  /* 0x000000041c00722a */ /* 0x040fe20003f0c000 */
[----:B------:R-:W-:Y:S01]  /*2b90*/  LOP3.LUT R0, R0, R17, RZ, 0x3c, !PT ;  /* 0x0000001100007212 */ /* 0x000fe200078e3cff */
[----:B------:R-:W-:Y:S01]  /*2ba0*/  IMAD.MOV.U32 R14, RZ, RZ, 0x0 ;  /* 0x00000000ff0e7424 */ /* 0x000fe200078e00ff */
[----:B------:R-:W-:Y:S01]  /*2bb0*/  LOP3.LUT R7, R7, R18, RZ, 0x3c, !PT ;  /* 0x0000001207077212 */ /* 0x000fe200078e3cff */
[----:B------:R-:W-:Y:S01]  /*2bc0*/  IMAD.MOV.U32 R15, RZ, RZ, 0x3ca00000 ;  /* 0x3ca00000ff0f7424 */ /* 0x000fe200078e00ff */
[----:B------:R-:W-:Y:S01]  /*2bd0*/  MOV R20, 0x2ed0 ;  /* 0x00002ed000147802 */ /* 0x000fe20000000f00 */
[----:B------:R-:W-:Y:S01]  /*2be0*/  IMAD.SHL.U32 R6, R0, 0x2, RZ ;  /* 0x0000000200067824 */ /* 0x000fe200078e00ff */
[----:B------:R-:W-:Y:S01]  /*2bf0*/  DSETP.LEU.OR P1, PT, R28, RZ, P0 ;  /* 0x000000ff1c00722a */ /* 0x000fe2000072b400 */
[----:B------:R-:W-:-:S03]  /*2c00*/  IMAD.MOV.U32 R21, RZ, RZ, 0x0 ;  /* 0x00000000ff157424 */ /* 0x000fc600078e00ff */
[----:B------:R-:W-:Y:S01]  /*2c10*/  LOP3.LUT R6, R0, R6, R3, 0x96, !PT ;  /* 0x0000000600067212 */ /* 0x000fe200078e9603 */
[----:B------:R-:W-:-:S03]  /*2c20*/  IMAD.SHL.U32 R3, R7, 0x2, RZ ;  /* 0x0000000207037824 */ /* 0x000fc600078e00ff */
[----:B------:R-:W-:Y:S02]  /*2c30*/  LOP3.LUT R18, R6, R23, RZ, 0x3c, !PT ;  /* 0x0000001706127212 */ /* 0x000fe400078e3cff */
[----:B------:R-:W-:Y:S02]  /*2c40*/  SHF.R.U32.HI R6, RZ, 0x2, R19 ;  /* 0x00000002ff067819 */ /* 0x000fe40000011613 */
[----:B------:R-:W-:Y:S01]  /*2c50*/  IADD3 R11, PT, PT, R22, 0x1ba6d9, R18 ;  /* 0x001ba6d9160b7810 */ /* 0x000fe20007ffe012 */
[----:B------:R-:W-:Y:S01]  /*2c60*/  IMAD.SHL.U32 R0, R18, 0x10, RZ ;  /* 0x0000001012007824 */ /* 0x000fe200078e00ff */
[----:B------:R-:W-:Y:S01]  /*2c70*/  LOP3.LUT R6, R6, R19, RZ, 0x3c, !PT ;  /* 0x0000001306067212 */ /* 0x000fe200078e3cff */
[----:B------:R-:W-:-:S03]  /*2c80*/  @P1 DSETP.GE.AND P0, PT, R28, R4, PT ;  /* 0x000000041c00122a */ /* 0x000fc60003f06000 */
[----:B------:R-:W-:Y:S01]  /*2c90*/  LOP3.LUT R3, R7, R3, R0, 0x96, !PT ;  /* 0x0000000307037212 */ /* 0x000fe200078e9600 */
[----:B------:R-:W-:Y:S01]  /*2ca0*/  IMAD.SHL.U32 R0, R6, 0x2, RZ ;  /* 0x0000000206007824 */ /* 0x000fe200078e00ff */
[----:B------:R-:W-:Y:S01]  /*2cb0*/  SHF.R.U32.HI R7, RZ, 0x2, R16 ;  /* 0x00000002ff077819 */ /* 0x000fe20000011610 */
[----:B------:R-:W-:Y:S01]  /*2cc0*/  @P1 DSETP.LT.AND P2, PT, R28, RZ, P0 ;  /* 0x000000ff1c00122a */ /* 0x000fe20000741000 */
[----:B------:R-:W-:Y:S02]  /*2cd0*/  LOP3.LUT R19, R3, R18, RZ, 0x3c, !PT ;  /* 0x0000001203137212 */ /* 0x000fe400078e3cff */
[----:B------:R-:W-:Y:S02]  /*2ce0*/  LOP3.LUT R7, R7, R16, RZ, 0x3c, !PT ;  /* 0x0000001007077212 */ /* 0x000fe400078e3cff */
[----:B------:R-:W-:Y:S01]  /*2cf0*/  PLOP3.LUT P0, PT, PT, PT, PT, 0x80, 0x8 ;  /* 0x000000000008781c */ /* 0x000fe20003f0f070 */
[----:B------:R-:W-:Y:S01]  /*2d00*/  IMAD.SHL.U32 R3, R19, 0x10, RZ ;  /* 0x0000001013037824 */ /* 0x000fe200078e00ff */
[----:B------:R-:W-:-:S04]  /*2d10*/  @P1 PLOP3.LUT P0, PT, P2, PT, PT, 0x80, 0x8 ;  /* 0x000000000008181c */ /* 0x000fc8000170f070 */
[----:B------:R-:W-:Y:S01]  /*2d20*/  LOP3.LUT R0, R6, R0, R3, 0x96, !PT ;  /* 0x0000000006007212 */ /* 0x000fe200078e9603 */
[----:B------:R-:W-:Y:S01]  /*2d30*/  IMAD.SHL.U32 R3, R7, 0x2, RZ ;  /* 0x0000000207037824 */ /* 0x000fe200078e00ff */
[----:B------:R-:W-:Y:S02]  /*2d40*/  IADD3 R6, PT, PT, R22, 0x212e9e, R19 ;  /* 0x00212e9e16067810 */ /* 0x000fe40007ffe013 */
[----:B------:R-:W-:-:S04]  /*2d50*/  LOP3.LUT R16, R0, R19, RZ, 0x3c, !PT ;  /* 0x0000001300107212 */ /* 0x000fc800078e3cff */
[----:B------:R-:W-:Y:S01]  /*2d60*/  IADD3 R13, PT, PT, R22, 0x26b663, R16 ;  /* 0x0026b663160d7810 */ /* 0x000fe20007ffe010 */
[----:B------:R-:W-:Y:S02]  /*2d70*/  IMAD.SHL.U32 R0, R16, 0x10, RZ ;  /* 0x0000001010007824 */ /* 0x000fe400078e00ff */
[----:B------:R-:W-:-:S03]  /*2d80*/  @!P1 VIADD R22, R26, 0x1 ;  /* 0x000000011a169836 */ /* 0x000fc60000000000 */
[----:B------:R-:W-:Y:S01]  /*2d90*/  LOP3.LUT R3, R7, R3, R0, 0x96, !PT ;  /* 0x0000000307037212 */ /* 0x000fe200078e9600 */
[----:B------:R-:W-:-:S03]  /*2da0*/  IMAD.WIDE.U32 R6, R6, 0x200000, RZ ;  /* 0x0020000006067825 */ /* 0x000fc600078e00ff */
[----:B------:R-:W-:Y:S01]  /*2db0*/  LOP3.LUT R17, R3, R16, RZ, 0x3c, !PT ;  /* 0x0000001003117212 */ /* 0x000fe200078e3cff */
[----:B------:R-:W-:Y:S01]  /*2dc0*/  @P1 VIADD R0, R26, 0xffffffff ;  /* 0xffffffff1a001836 */ /* 0x000fe20000000000 */
[----:B------:R-:W-:Y:S01]  /*2dd0*/  LOP3.LUT R10, R6, R11, RZ, 0x3c, !PT ;  /* 0x0000000b060a7212 */ /* 0x000fe200078e3cff */
[----:B------:R-:W-:Y:S02]  /*2de0*/  IMAD.MOV.U32 R11, RZ, RZ, R7 ;  /* 0x000000ffff0b7224 */ /* 0x000fe400078e0007 */
[----:B------:R-:W-:Y:S02]  /*2df0*/  IMAD.IADD R8, R25, 0x1, R17 ;  /* 0x0000000119087824 */ /* 0x000fe400078e0211 */
[----:B------:R-:W0:Y:S01]  /*2e00*/  I2F.F64.U64 R6, R10 ;  /* 0x0000000a00067312 */ /* 0x000e220000301800 */
[----:B------:R-:W-:Y:S02]  /*2e10*/  @!P0 IMAD.MOV R0, RZ, RZ, R26 ;  /* 0x000000ffff008224 */ /* 0x000fe400078e021a */
[----:B------:R-:W-:-:S04]  /*2e20*/  IMAD.WIDE.U32 R8, R8, 0x200000, RZ ;  /* 0x0020000008087825 */ /* 0x000fc800078e00ff */
[----:B------:R-:W-:Y:S01]  /*2e30*/  @P1 IMAD.MOV.U32 R22, RZ, RZ, R0 ;  /* 0x000000ffff161224 */ /* 0x000fe200078e0000 */
[----:B------:R-:W-:Y:S01]  /*2e40*/  LOP3.LUT R12, R8, R13, RZ, 0x3c, !PT ;  /* 0x0000000d080c7212 */ /* 0x000fe200078e3cff */
[----:B------:R-:W-:-:S04]  /*2e50*/  IMAD.MOV.U32 R13, RZ, RZ, R9 ;  /* 0x000000ffff0d7224 */ /* 0x000fc800078e0009 */
[----:B------:R-:W1:Y:S01]  /*2e60*/  I2F.F64.U64 R8, R12 ;  /* 0x0000000c00087312 */ /* 0x000e620000301800 */
[----:B0-----:R-:W-:Y:S01]  /*2e70*/  DFMA R4, R6, R14, 5.5511151231257827021e-17 ;  /* 0x3c9000000604742b */ /* 0x001fe2000000000e */
[----:B------:R-:W0:Y:S07]  /*2e80*/  LDC.64 R6, c[0x0][0x3b8] ;  /* 0x0000ee00ff067b82 */ /* 0x000e2e0000000a00 */
[----:B------:R-:W-:Y:S02]  /*2e90*/  DFMA R4, R36, R4, UR36 ;  /* 0x0000002424047e2b */ /* 0x000fe40008000004 */
[----:B-1----:R-:W-:-:S08]  /*2ea0*/  DFMA R8, R8, R14, 5.5511151231257827021e-17 ;  /* 0x3c9000000808742b */ /* 0x002fd0000000000e */
[----:B------:R-:W-:-:S11]  /*2eb0*/  DFMA R28, R30, R8, UR38 ;  /* 0x000000261e1c7e2b */ /* 0x000fd60008000008 */
[----:B0-----:R-:W-:Y:S05]  /*2ec0*/  CALL.REL.NOINC R6 `(_ZN8parallel16monteCarloThreadEmddddPiiiPFddE) ;  /* 0xffffffd0064c7344 */ /* 0x001fea0003c3ffff */
[----:B------:R-:W-:Y:S01]  /*2ed0*/  DSETP.GTU.AND P1, PT, R28, R4, PT ;  /* 0x000000041c00722a */ /* 0x000fe20003f2c000 */
[----:B------:R-:W-:Y:S01]  /*2ee0*/  ISETP.NE.AND P6, PT, R27, RZ, PT ;  /* 0x000000ff1b00720c */ /* 0x000fe20003fc5270 */
[----:B------:R-:W-:-:S04]  /*2ef0*/  VIADD R0, R25, 0x2c3e28 ;  /* 0x002c3e2819007836 */ /* 0x000fc80000000000 */
[----:B------:R-:W-:-:S14]  /*2f00*/  DSETP.GT.AND P1, PT, R28, RZ, !P1 ;  /* 0x000000ff1c00722a */ /* 0x000fdc0004f24000 */
[----:B------:R-:W-:Y:S01]  /*2f10*/  @!P1 DSETP.GE.AND P0, PT, R28, R4, PT ;  /* 0x000000041c00922a */ /* 0x000fe20003f06000 */
[----:B------:R-:W-:-:S05]  /*2f20*/  @!P1 VIADD R26, R22, 0xffffffff ;  /* 0xffffffff161a9836 */ /* 0x000fca0000000000 */
[----:B------:R-:W-:Y:S01]  /*2f30*/  @!P1 DSETP.LT.AND P2, PT, R28, RZ, P0 ;  /* 0x000000ff1c00922a */ /* 0x000fe20000741000 */
[----:B------:R-:W-:-:S05]  /*2f40*/  PLOP3.LUT P0, PT, PT, PT, PT, 0x80, 0x8 ;  /* 0x000000000008781c */ /* 0x000fca0003f0f070 */
[----:B------:R-:W-:-:S13]  /*2f50*/  @!P1 PLOP3.LUT P0, PT, P2, PT, PT, 0x80, 0x8 ;  /* 0x000000000008981c */ /* 0x000fda000170f070 */
[----:B------:R-:W-:Y:S02]  /*2f60*/  @!P0 IMAD.MOV R26, RZ, RZ, R22 ;  /* 0x000000ffff1a8224 */ /* 0x000fe400078e0216 */
[----:B------:R-:W-:Y:S01]  /*2f70*/  @P1 VIADD R26, R22, 0x1 ;  /* 0x00000001161a1836 */ /* 0x000fe20000000000 */
[----:B------:R-:W-:Y:S06]  /*2f80*/  @P6 BRA `(.L_x_13) ;  /* 0xfffffff800286947 */ /* 0x000fec000383ffff */
[----:B------:R-:W-:Y:S05]  /*2f90*/  BSYNC.RECONVERGENT B6 ;  /* 0x0000000000067941 */ /* 0x000fea0003800200 */
.L_x_12:
[----:B------:R-:W2:Y:S02]  /*2fa0*/  LDCU UR4, c[0x0][0x3b4] ;  /* 0x00007680ff0477ac */ /* 0x000ea40008000800 */
[----:B--2---:R-:W-:-:S04]  /*2fb0*/  ULOP3.LUT UR4, UR4, 0x1, URZ, 0xc0, !UPT ;  /* 0x0000000104047892 */ /* 0x004fc8000f8ec0ff */
[----:B------:R-:W-:-:S09]  /*2fc0*/  UISETP.NE.U32.AND UP0, UPT, UR4, 0x1, UPT ;  /* 0x000000010400788c */ /* 0x000fd2000bf05070 */
[----:B------:R-:W-:Y:S05]  /*2fd0*/  BRA.U UP0, `(.L_x_11) ;  /* 0x0000000100e47547 */ /* 0x000fea000b800000 */
[----:B------:R-:W-:Y:S01]  /*2fe0*/  SHF.R.U32.HI R0, RZ, 0x2, R23 ;  /* 0x00000002ff007819 */ /* 0x000fe20000011617 */
[----:B------:R-:W-:Y:S01]  /*2ff0*/  IMAD.SHL.U32 R3, R17, 0x10, RZ ;  /* 0x0000001011037824 */ /* 0x000fe200078e00ff */
[----:B------:R-:W-:Y:S01]  /*3000*/  SHF.R.U32.HI R5, RZ, 0x2, R18 ;  /* 0x00000002ff057819 */ /* 0x000fe20000011612 */
[----:B------:R-:W2:Y:S01]  /*3010*/  LDCU.64 UR4, c[0x0][0x388] ;  /* 0x00007100ff0477ac */ /* 0x000ea20008000a00 */
[----:B------:R-:W-:Y:S01]  /*3020*/  LOP3.LUT R0, R0, R23, RZ, 0x3c, !PT ;  /* 0x0000001700007212 */ /* 0x000fe200078e3cff */
[----:B------:R-:W-:Y:S01]  /*3030*/  IMAD.MOV.U32 R10, RZ, RZ, 0x0 ;  /* 0x00000000ff0a7424 */ /* 0x000fe200078e00ff */
[----:B------:R-:W-:Y:S01]  /*3040*/  LOP3.LUT R5, R5, R18, RZ, 0x3c, !PT ;  /* 0x0000001205057212 */ /* 0x000fe200078e3cff */
[----:B------:R-:W3:Y:S01]  /*3050*/  LDCU.64 UR6, c[0x0][0x398] ;  /* 0x00007300ff0677ac */ /* 0x000ee20008000a00 */
[----:B------:R-:W-:Y:S01]  /*3060*/  SHF.R.U32.HI R6, RZ, 0x2, R19 ;  /* 0x00000002ff067819 */ /* 0x000fe20000011613 */
[----:B------:R-:W-:Y:S01]  /*3070*/  IMAD.SHL.U32 R4, R0, 0x2, RZ ;  /* 0x0000000200047824 */ /* 0x000fe200078e00ff */
[----:B------:R-:W-:Y:S01]  /*3080*/  SHF.R.U32.HI R7, RZ, 0x2, R16 ;  /* 0x00000002ff077819 */ /* 0x000fe20000011610 */
[----:B------:R-:W-:Y:S01]  /*3090*/  IMAD.MOV.U32 R11, RZ, RZ, 0x3ca00000 ;  /* 0x3ca00000ff0b7424 */ /* 0x000fe200078e00ff */
[----:B------:R-:W-:Y:S01]  /*30a0*/  LOP3.LUT R6, R6, R19, RZ, 0x3c, !PT ;  /* 0x0000001306067212 */ /* 0x000fe200078e3cff */
[----:B------:R-:W-:Y:S01]  /*30b0*/  IMAD.MOV.U32 R21, RZ, RZ, 0x0 ;  /* 0x00000000ff157424 */ /* 0x000fe200078e00ff */
[----:B------:R-:W-:Y:S01]  /*30c0*/  LOP3.LUT R4, R0, R4, R3, 0x96, !PT ;  /* 0x0000000400047212 */ /* 0x000fe200078e9603 */
[----:B------:R-:W-:Y:S01]  /*30d0*/  IMAD.SHL.U32 R3, R5, 0x2, RZ ;  /* 0x0000000205037824 */ /* 0x000fe200078e00ff */
[----:B------:R-:W-:-:S02]  /*30e0*/  LOP3.LUT R7, R7, R16, RZ, 0x3c, !PT ;  /* 0x0000001007077212 */ /* 0x000fc400078e3cff */
[----:B------:R-:W-:Y:S02]  /*30f0*/  LOP3.LUT R0, R4, R17, RZ, 0x3c, !PT ;  /* 0x0000001104007212 */ /* 0x000fe400078e3cff */
[----:B------:R-:W-:Y:S02]  /*3100*/  MOV R20, 0x32d0 ;  /* 0x000032d000147802 */ /* 0x000fe40000000f00 */
[----:B------:R-:W-:Y:S01]  /*3110*/  IADD3 R13, PT, PT, R25, 0x587c5, R0 ;  /* 0x000587c5190d7810 */ /* 0x000fe20007ffe000 */
[----:B------:R-:W-:-:S05]  /*3120*/  IMAD.SHL.U32 R4, R0, 0x10, RZ ;  /* 0x0000001000047824 */ /* 0x000fca00078e00ff */
[----:B------:R-:W-:Y:S01]  /*3130*/  LOP3.LUT R3, R5, R3, R4, 0x96, !PT ;  /* 0x0000000305037212 */ /* 0x000fe200078e9604 */
[----:B------:R-:W-:-:S03]  /*3140*/  IMAD.SHL.U32 R5, R6, 0x2, RZ ;  /* 0x0000000206057824 */ /* 0x000fc600078e00ff */
[----:B------:R-:W-:-:S05]  /*3150*/  LOP3.LUT R4, R3, R0, RZ, 0x3c, !PT ;  /* 0x0000000003047212 */ /* 0x000fca00078e3cff */
[----:B------:R-:W-:-:S05]  /*3160*/  IMAD.SHL.U32 R3, R4, 0x10, RZ ;  /* 0x0000001004037824 */ /* 0x000fca00078e00ff */
[----:B------:R-:W-:-:S04]  /*3170*/  LOP3.LUT R3, R6, R5, R3, 0x96, !PT ;  /* 0x0000000506037212 */ /* 0x000fc800078e9603 */
[----:B------:R-:W-:Y:S01]  /*3180*/  LOP3.LUT R8, R3, R4, RZ, 0x3c, !PT ;  /* 0x0000000403087212 */ /* 0x000fe200078e3cff */
[----:B------:R-:W-:Y:S01]  /*3190*/  IMAD.SHL.U32 R3, R7, 0x2, RZ ;  /* 0x0000000207037824 */ /* 0x000fe200078e00ff */
[----:B------:R-:W-:-:S03]  /*31a0*/  IADD3 R4, PT, PT, R25, 0xb0f8a, R4 ;  /* 0x000b0f8a19047810 */ /* 0x000fc60007ffe004 */
[----:B------:R-:W-:Y:S02]  /*31b0*/  IMAD.SHL.U32 R6, R8, 0x10, RZ ;  /* 0x0000001008067824 */ /* 0x000fe400078e00ff */
[----:B------:R-:W-:-:S03]  /*31c0*/  IMAD.WIDE.U32 R4, R4, 0x200000, RZ ;  /* 0x0020000004047825 */ /* 0x000fc600078e00ff */
[----:B------:R-:W-:Y:S02]  /*31d0*/  LOP3.LUT R3, R7, R3, R6, 0x96, !PT ;  /* 0x0000000307037212 */ /* 0x000fe400078e9606 */
[----:B------:R-:W-:Y:S01]  /*31e0*/  LOP3.LUT R12, R4, R13, RZ, 0x3c, !PT ;  /* 0x0000000d040c7212 */ /* 0x000fe200078e3cff */
[----:B------:R-:W-:Y:S01]  /*31f0*/  IMAD.MOV.U32 R13, RZ, RZ, R5 ;  /* 0x000000ffff0d7224 */ /* 0x000fe200078e0005 */
[----:B------:R-:W-:-:S03]  /*3200*/  LOP3.LUT R6, R3, R8, RZ, 0x3c, !PT ;  /* 0x0000000803067212 */ /* 0x000fc600078e3cff */
[----:B------:R-:W4:Y:S01]  /*3210*/  I2F.F64.U64 R4, R12 ;  /* 0x0000000c00047312 */ /* 0x000f220000301800 */
[C---:B------:R-:W-:Y:S02]  /*3220*/  IADD3 R6, PT, PT, R25.reuse, 0x161f14, R6 ;  /* 0x00161f1419067810 */ /* 0x040fe40007ffe006 */
[----:B------:R-:W-:Y:S02]  /*3230*/  IADD3 R25, PT, PT, R25, 0x10974f, R8 ;  /* 0x0010974f19197810 */ /* 0x000fe40007ffe008 */
[----:B------:R-:W0:Y:S01]  /*3240*/  LDC.64 R8, c[0x0][0x3b8] ;  /* 0x0000ee00ff087b82 */ /* 0x000e220000000a00 */
[----:B------:R-:W-:-:S03]  /*3250*/  IMAD.WIDE.U32 R6, R6, 0x200000, RZ ;  /* 0x0020000006067825 */ /* 0x000fc600078e00ff */
[----:B------:R-:W-:Y:S01]  /*3260*/  LOP3.LUT R6, R6, R25, RZ, 0x3c, !PT ;  /* 0x0000001906067212 */ /* 0x000fe200078e3cff */
[----:B----4-:R-:W-:-:S05]  /*3270*/  DFMA R4, R4, R10, 5.5511151231257827021e-17 ;  /* 0x3c9000000404742b */ /* 0x010fca000000000a */
[----:B------:R-:W4:Y:S03]  /*3280*/  I2F.F64.U64 R6, R6 ;  /* 0x0000000600067312 */ /* 0x000f260000301800 */
[----:B--2---:R-:W-:Y:S02]  /*3290*/  DFMA R4, R36, R4, UR4 ;  /* 0x0000000424047e2b */ /* 0x004fe40008000004 */
[----:B----4-:R-:W-:-:S08]  /*32a0*/  DFMA R10, R6, R10, 5.5511151231257827021e-17 ;  /* 0x3c900000060a742b */ /* 0x010fd0000000000a */
[----:B---3--:R-:W-:-:S11]  /*32b0*/  DFMA R30, R30, R10, UR6 ;  /* 0x000000061e1e7e2b */ /* 0x008fd6000800000a */
[----:B01----:R-:W-:Y:S05]  /*32c0*/  CALL.REL.NOINC R8 `(_ZN8parallel16monteCarloThreadEmddddPiiiPFddE) ;  /* 0xffffffcc084c7344 */ /* 0x003fea0003c3ffff */
[----:B------:R-:W-:-:S06]  /*32d0*/  DSETP.GTU.AND P1, PT, R30, R4, PT ;  /* 0x000000041e00722a */ /* 0x000fcc0003f2c000 */
[----:B------:R-:W-:-:S14]  /*32e0*/  DSETP.GT.AND P1, PT, R30, RZ, !P1 ;  /* 0x000000ff1e00722a */ /* 0x000fdc0004f24000 */
[----:B------:R-:W-:Y:S01]  /*32f0*/  @!P1 DSETP.GE.AND P0, PT, R30, R4, PT ;  /* 0x000000041e00922a */ /* 0x000fe20003f06000 */
[----:B------:R-:W-:-:S05]  /*3300*/  @!P1 VIADD R0, R26, 0xffffffff ;  /* 0xffffffff1a009836 */ /* 0x000fca0000000000 */
[----:B------:R-:W-:Y:S01]  /*3310*/  @!P1 DSETP.LT.AND P2, PT, R30, RZ, P0 ;  /* 0x000000ff1e00922a */ /* 0x000fe20000741000 */
[----:B------:R-:W-:-:S05]  /*3320*/  PLOP3.LUT P0, PT, PT, PT, PT, 0x80, 0x8 ;  /* 0x000000000008781c */ /* 0x000fca0003f0f070 */
[----:B------:R-:W-:-:S13]  /*3330*/  @!P1 PLOP3.LUT P0, PT, P2, PT, PT, 0x80, 0x8 ;  /* 0x000000000008981c */ /* 0x000fda000170f070 */
[----:B------:R-:W-:-:S04]  /*3340*/  @!P0 IMAD.MOV R0, RZ, RZ, R26 ;  /* 0x000000ffff008224 */ /* 0x000fc800078e021a */
[----:B------:R-:W-:-:S04]  /*3350*/  @!P1 IMAD.MOV.U32 R26, RZ, RZ, R0 ;  /* 0x000000ffff1a9224 */ /* 0x000fc800078e0000 */
[----:B------:R-:W-:-:S07]  /*3360*/  @P1 VIADD R26, R26, 0x1 ;  /* 0x000000011a1a1836 */ /* 0x000fce0000000000 */
.L_x_11:
[----:B------:R-:W2:Y:S01]  /*3370*/  LDCU.64 UR4, c[0x0][0x3a8] ;  /* 0x00007500ff0477ac */ /* 0x000ea20008000a00 */
[----:B------:R-:W-:Y:S02]  /*3380*/  SHF.R.S32.HI R3, RZ, 0x1f, R2 ;  /* 0x0000001fff037819 */ /* 0x000fe40000011402 */
[----:B--2---:R-:W-:-:S04]  /*3390*/  LEA R4, P0, R2, UR4, 0x2 ;  /* 0x0000000402047c11 */ /* 0x004fc8000f8010ff */
[----:B------:R-:W-:-:S05]  /*33a0*/  LEA.HI.X R5, R2, UR5, R3, 0x2, P0 ;  /* 0x0000000502057c11 */ /* 0x000fca00080f1403 */
[----:B------:R-:W-:Y:S01]  /*33b0*/  STG.E desc[UR40][R4.64], R26 ;  /* 0x0000001a04007986 */ /* 0x000fe2000c101928 */
[----:B------:R-:W-:Y:S05]  /*33c0*/  EXIT ;  /* 0x000000000000794d */ /* 0x000fea0003800000 */
.L_x_14:
[----:B------:R-:W-:-:S00]  /*33d0*/  BRA `(.L_x_14) ;  /* 0xfffffffc00fc7947 */ /* 0x000fc0000383ffff */
[----:B------:R-:W-:-:S00]  /*33e0*/  NOP ;  /* 0x0000000000007918 */ /* 0x000fc00000000000 */
        /* <DEDUP_REMOVED lines=9> */
.L_x_15:


//--------------------- .nv.global.init           --------------------------
	.section	.nv.global.init,"aw",@progbits
	.align	4
.nv.global.init:
	.type		mrg32k3aM1SubSeq,@object
	.size		mrg32k3aM1SubSeq,(mrg32k3aM2SubSeq - mrg32k3aM1SubSeq)
mrg32k3aM1SubSeq:
        /*0000*/ 	.byte	0x0b, 0xcc, 0xee, 0x04, 0x73, 0x29, 0x8b, 0x6f, 0xf6, 0x53, 0x03, 0xf6, 0x23, 0xf6, 0xea, 0xda
        /* <DEDUP_REMOVED lines=125> */
	.type		mrg32k3aM2SubSeq,@object
	.size		mrg32k3aM2SubSeq,(mrg32k3aM1 - mrg32k3aM2SubSeq)
mrg32k3aM2SubSeq:
        /* <DEDUP_REMOVED lines=126> */
	.type		mrg32k3aM1,@object
	.size		mrg32k3aM1,(mrg32k3aM1Seq - mrg32k3aM1)
mrg32k3aM1:
        /* <DEDUP_REMOVED lines=144> */
	.type		mrg32k3aM1Seq,@object
	.size		mrg32k3aM1Seq,(mrg32k3aM2 - mrg32k3aM1Seq)
mrg32k3aM1Seq:
        /* <DEDUP_REMOVED lines=144> */
	.type		mrg32k3aM2,@object
	.size		mrg32k3aM2,(mrg32k3aM2Seq - mrg32k3aM2)
mrg32k3aM2:
        /* <DEDUP_REMOVED lines=144> */
	.type		mrg32k3aM2Seq,@object
	.size		mrg32k3aM2Seq,(precalc_xorwow_matrix - mrg32k3aM2Seq)
mrg32k3aM2Seq:
        /* <DEDUP_REMOVED lines=144> */
	.type		precalc_xorwow_matrix,@object
	.size		precalc_xorwow_matrix,(precalc_xorwow_offset_matrix - precalc_xorwow_matrix)
precalc_xorwow_matrix:
        /* <DEDUP_REMOVED lines=6400> */
	.type		precalc_xorwow_offset_matrix,@object
	.size		precalc_xorwow_offset_matrix,(.L_1 - precalc_xorwow_offset_matrix)
precalc_xorwow_offset_matrix:
        /* <DEDUP_REMOVED lines=6400> */
.L_1:


//--------------------- .nv.shared.reserved.0     --------------------------
	.section	.nv.shared.reserved.0,"aw",@nobits
	.weak		__nv_reservedSMEM_offset_0_alias
	.size		__nv_reservedSMEM_offset_0_alias, 0, 64
	.other		__nv_reservedSMEM_offset_0_alias,@"STO_CUDA_RESERVED_SHARED STV_DEFAULT"
__nv_reservedSMEM_offset_0_alias:
	.zero		0
	.zero		64


//--------------------- .nv.constant0._ZN8parallel16monteCarloThreadEmddddPiiiPFddE --------------------------
	.section	.nv.constant0._ZN8parallel16monteCarloThreadEmddddPiiiPFddE,"a",@progbits
	.sectionflags	@""
	.align	4
.nv.constant0._ZN8parallel16monteCarloThreadEmddddPiiiPFddE:
	.zero		960


//--------------------- SYMBOLS --------------------------

	.type		.nv.reservedSmem.offset0,@object
	.size		.nv.reservedSmem.offset0,0x4
